//
// Generated by NVIDIA NVVM Compiler
//
// Compiler Build ID: CL-36424714
// Cuda compilation tools, release 13.0, V13.0.88
// Based on NVVM 20.0.0
//

.version 9.0
.target sm_100
.address_size 64

	// .globl	_Z41flashattn_streaming_16x16_kernel_mw_fixedPK6__halfS1_S1_Pfiif
// _ZZ41flashattn_streaming_16x16_kernel_mw_fixedPK6__halfS1_S1_PfiifE8s_scores has been demoted

.visible .entry _Z41flashattn_streaming_16x16_kernel_mw_fixedPK6__halfS1_S1_Pfiif(
	.param .u64 .ptr .align 1 _Z41flashattn_streaming_16x16_kernel_mw_fixedPK6__halfS1_S1_Pfiif_param_0,
	.param .u64 .ptr .align 1 _Z41flashattn_streaming_16x16_kernel_mw_fixedPK6__halfS1_S1_Pfiif_param_1,
	.param .u64 .ptr .align 1 _Z41flashattn_streaming_16x16_kernel_mw_fixedPK6__halfS1_S1_Pfiif_param_2,
	.param .u64 .ptr .align 1 _Z41flashattn_streaming_16x16_kernel_mw_fixedPK6__halfS1_S1_Pfiif_param_3,
	.param .u32 _Z41flashattn_streaming_16x16_kernel_mw_fixedPK6__halfS1_S1_Pfiif_param_4,
	.param .u32 _Z41flashattn_streaming_16x16_kernel_mw_fixedPK6__halfS1_S1_Pfiif_param_5,
	.param .f32 _Z41flashattn_streaming_16x16_kernel_mw_fixedPK6__halfS1_S1_Pfiif_param_6
)
{
	.local .align 16 .b8 	__local_depot0[640];
	.reg .b64 	%SP;
	.reg .b64 	%SPL;
	.reg .pred 	%p<26>;
	.reg .b16 	%rs<17>;
	.reg .b32 	%r<68>;
	.reg .b32 	%f<474>;
	.reg .b64 	%rd<51>;
	// demoted variable
	.shared .align 4 .b8 _ZZ41flashattn_streaming_16x16_kernel_mw_fixedPK6__halfS1_S1_PfiifE8s_scores[1024];
	mov.u64 	%SPL, __local_depot0;
	ld.param.u64 	%rd18, [_Z41flashattn_streaming_16x16_kernel_mw_fixedPK6__halfS1_S1_Pfiif_param_0];
	ld.param.u64 	%rd20, [_Z41flashattn_streaming_16x16_kernel_mw_fixedPK6__halfS1_S1_Pfiif_param_2];
	ld.param.u32 	%r29, [_Z41flashattn_streaming_16x16_kernel_mw_fixedPK6__halfS1_S1_Pfiif_param_4];
	ld.param.u32 	%r28, [_Z41flashattn_streaming_16x16_kernel_mw_fixedPK6__halfS1_S1_Pfiif_param_5];
	ld.param.f32 	%f58, [_Z41flashattn_streaming_16x16_kernel_mw_fixedPK6__halfS1_S1_Pfiif_param_6];
	add.u64 	%rd1, %SPL, 0;
	add.u64 	%rd2, %SPL, 32;
	add.u64 	%rd3, %SPL, 64;
	add.u64 	%rd4, %SPL, 576;
	mov.u32 	%r1, %ctaid.x;
	setp.ge.s32 	%p1, %r1, %r29;
	@%p1 bra 	$L__BB0_18;
	cvta.to.global.u64 	%rd26, %rd18;
	mov.u32 	%r2, %tid.x;
	shr.u32 	%r3, %r2, 5;
	and.b32  	%r4, %r2, 31;
	cvt.u64.u32 	%rd5, %r1;
	mul.wide.u32 	%rd27, %r1, 512;
	add.s64 	%rd6, %rd26, %rd27;
	mul.wide.u32 	%rd7, %r1, 16;
	mov.f32 	%f59, 0f00000000;
	st.local.v4.f32 	[%rd3], {%f59, %f59, %f59, %f59};
	st.local.v4.f32 	[%rd3+16], {%f59, %f59, %f59, %f59};
	st.local.v4.f32 	[%rd3+32], {%f59, %f59, %f59, %f59};
	st.local.v4.f32 	[%rd3+48], {%f59, %f59, %f59, %f59};
	st.local.v4.f32 	[%rd3+64], {%f59, %f59, %f59, %f59};
	st.local.v4.f32 	[%rd3+80], {%f59, %f59, %f59, %f59};
	st.local.v4.f32 	[%rd3+96], {%f59, %f59, %f59, %f59};
	st.local.v4.f32 	[%rd3+112], {%f59, %f59, %f59, %f59};
	st.local.v4.f32 	[%rd3+128], {%f59, %f59, %f59, %f59};
	st.local.v4.f32 	[%rd3+144], {%f59, %f59, %f59, %f59};
	st.local.v4.f32 	[%rd3+160], {%f59, %f59, %f59, %f59};
	st.local.v4.f32 	[%rd3+176], {%f59, %f59, %f59, %f59};
	mov.f32 	%f60, 0fF149F2CA;
	st.local.v4.f32 	[%rd1], {%f60, %f60, %f60, %f60};
	st.local.v4.f32 	[%rd2], {%f59, %f59, %f59, %f59};
	st.local.v4.f32 	[%rd3+192], {%f59, %f59, %f59, %f59};
	st.local.v4.f32 	[%rd3+208], {%f59, %f59, %f59, %f59};
	st.local.v4.f32 	[%rd3+224], {%f59, %f59, %f59, %f59};
	st.local.v4.f32 	[%rd3+240], {%f59, %f59, %f59, %f59};
	st.local.v4.f32 	[%rd3+256], {%f59, %f59, %f59, %f59};
	st.local.v4.f32 	[%rd3+272], {%f59, %f59, %f59, %f59};
	st.local.v4.f32 	[%rd3+288], {%f59, %f59, %f59, %f59};
	st.local.v4.f32 	[%rd3+304], {%f59, %f59, %f59, %f59};
	st.local.v4.f32 	[%rd3+320], {%f59, %f59, %f59, %f59};
	st.local.v4.f32 	[%rd3+336], {%f59, %f59, %f59, %f59};
	st.local.v4.f32 	[%rd3+352], {%f59, %f59, %f59, %f59};
	st.local.v4.f32 	[%rd3+368], {%f59, %f59, %f59, %f59};
	st.local.v4.f32 	[%rd3+384], {%f59, %f59, %f59, %f59};
	st.local.v4.f32 	[%rd3+400], {%f59, %f59, %f59, %f59};
	st.local.v4.f32 	[%rd3+416], {%f59, %f59, %f59, %f59};
	st.local.v4.f32 	[%rd3+432], {%f59, %f59, %f59, %f59};
	st.local.v4.f32 	[%rd1+16], {%f60, %f60, %f60, %f60};
	st.local.v4.f32 	[%rd2+16], {%f59, %f59, %f59, %f59};
	st.local.v4.f32 	[%rd3+448], {%f59, %f59, %f59, %f59};
	st.local.v4.f32 	[%rd3+464], {%f59, %f59, %f59, %f59};
	st.local.v4.f32 	[%rd3+480], {%f59, %f59, %f59, %f59};
	st.local.v4.f32 	[%rd3+496], {%f59, %f59, %f59, %f59};
	setp.gt.u32 	%p2, %r2, 31;
	@%p2 bra 	$L__BB0_3;
	mov.b32 	%r31, 16;
	wmma.load.a.sync.aligned.row.m16n16k16.global.f16 	{%r57, %r58, %r59, %r60, %r61, %r62, %r63, %r64}, [%rd6], %r31;
$L__BB0_3:
	bar.sync 	0;
	setp.lt.s32 	%p3, %r28, 16;
	@%p3 bra 	$L__BB0_16;
	cvt.s64.s32 	%rd28, %r28;
	mul.lo.s64 	%rd29, %rd5, %rd28;
	shl.b64 	%rd30, %rd29, 5;
	cvta.to.global.u64 	%rd31, %rd20;
	add.s64 	%rd32, %rd30, %rd31;
	add.s64 	%rd8, %rd32, 16;
	shr.s32 	%r33, %r28, 31;
	shr.u32 	%r34, %r33, 28;
	add.s32 	%r35, %r28, %r34;
	shr.s32 	%r21, %r35, 4;
	mul.lo.s64 	%rd9, %rd7, %rd28;
	mov.b32 	%r65, 0;
$L__BB0_5:
	setp.gt.u32 	%p4, %r2, 31;
	@%p4 bra 	$L__BB0_7;
	ld.param.u64 	%rd47, [_Z41flashattn_streaming_16x16_kernel_mw_fixedPK6__halfS1_S1_Pfiif_param_1];
	shl.b32 	%r36, %r65, 4;
	cvt.u64.u32 	%rd33, %r36;
	add.s64 	%rd34, %rd9, %rd33;
	cvta.to.global.u64 	%rd35, %rd47;
	shl.b64 	%rd36, %rd34, 1;
	add.s64 	%rd37, %rd35, %rd36;
	wmma.load.b.sync.aligned.row.m16n16k16.global.f16 	{%r37, %r38, %r39, %r40, %r41, %r42, %r43, %r44}, [%rd37], %r28;
	mov.f32 	%f61, 0f00000000;
	wmma.mma.sync.aligned.row.row.m16n16k16.f32.f32 {%f62, %f63, %f64, %f65, %f66, %f67, %f68, %f69}, {%r57, %r58, %r59, %r60, %r61, %r62, %r63, %r64}, {%r37, %r38, %r39, %r40, %r41, %r42, %r43, %r44}, {%f61, %f61, %f61, %f61, %f61, %f61, %f61, %f61};
	mov.u32 	%r45, _ZZ41flashattn_streaming_16x16_kernel_mw_fixedPK6__halfS1_S1_PfiifE8s_scores;
	mov.b32 	%r46, 16;
	wmma.store.d.sync.aligned.row.m16n16k16.shared.f32 	[%r45], {%f62, %f63, %f64, %f65, %f66, %f67, %f68, %f69}, %r46;
$L__BB0_7:
	bar.sync 	0;
	mov.b32 	%r66, 0;
$L__BB0_8:
	setp.ne.s32 	%p5, %r4, 0;
	@%p5 bra 	$L__BB0_14;
	shl.b32 	%r48, %r66, 4;
	shl.b32 	%r49, %r3, 7;
	add.s32 	%r50, %r48, %r49;
	shl.b32 	%r51, %r50, 2;
	mov.u32 	%r52, _ZZ41flashattn_streaming_16x16_kernel_mw_fixedPK6__halfS1_S1_PfiifE8s_scores;
	add.s32 	%r53, %r52, %r51;
	ld.shared.f32 	%f71, [%r53];
	mul.f32 	%f72, %f58, %f71;
	max.f32 	%f73, %f72, 0fF149F2CA;
	ld.shared.f32 	%f74, [%r53+4];
	mul.f32 	%f75, %f58, %f74;
	setp.gt.f32 	%p6, %f75, %f73;
	selp.f32 	%f76, %f75, %f73, %p6;
	ld.shared.f32 	%f77, [%r53+8];
	mul.f32 	%f78, %f58, %f77;
	setp.gt.f32 	%p7, %f78, %f76;
	selp.f32 	%f79, %f78, %f76, %p7;
	ld.shared.f32 	%f80, [%r53+12];
	mul.f32 	%f81, %f58, %f80;
	st.local.v4.f32 	[%rd4], {%f72, %f75, %f78, %f81};
	setp.gt.f32 	%p8, %f81, %f79;
	selp.f32 	%f82, %f81, %f79, %p8;
	ld.shared.f32 	%f83, [%r53+16];
	mul.f32 	%f84, %f58, %f83;
	setp.gt.f32 	%p9, %f84, %f82;
	selp.f32 	%f85, %f84, %f82, %p9;
	ld.shared.f32 	%f86, [%r53+20];
	mul.f32 	%f87, %f58, %f86;
	setp.gt.f32 	%p10, %f87, %f85;
	selp.f32 	%f88, %f87, %f85, %p10;
	ld.shared.f32 	%f89, [%r53+24];
	mul.f32 	%f90, %f58, %f89;
	setp.gt.f32 	%p11, %f90, %f88;
	selp.f32 	%f91, %f90, %f88, %p11;
	ld.shared.f32 	%f92, [%r53+28];
	mul.f32 	%f93, %f58, %f92;
	st.local.v4.f32 	[%rd4+16], {%f84, %f87, %f90, %f93};
	setp.gt.f32 	%p12, %f93, %f91;
	selp.f32 	%f94, %f93, %f91, %p12;
	ld.shared.f32 	%f95, [%r53+32];
	mul.f32 	%f96, %f58, %f95;
	setp.gt.f32 	%p13, %f96, %f94;
	selp.f32 	%f97, %f96, %f94, %p13;
	ld.shared.f32 	%f98, [%r53+36];
	mul.f32 	%f99, %f58, %f98;
	setp.gt.f32 	%p14, %f99, %f97;
	selp.f32 	%f100, %f99, %f97, %p14;
	ld.shared.f32 	%f101, [%r53+40];
	mul.f32 	%f102, %f58, %f101;
	setp.gt.f32 	%p15, %f102, %f100;
	selp.f32 	%f103, %f102, %f100, %p15;
	ld.shared.f32 	%f104, [%r53+44];
	mul.f32 	%f105, %f58, %f104;
	st.local.v4.f32 	[%rd4+32], {%f96, %f99, %f102, %f105};
	setp.gt.f32 	%p16, %f105, %f103;
	selp.f32 	%f106, %f105, %f103, %p16;
	ld.shared.f32 	%f107, [%r53+48];
	mul.f32 	%f108, %f58, %f107;
	setp.gt.f32 	%p17, %f108, %f106;
	selp.f32 	%f109, %f108, %f106, %p17;
	ld.shared.f32 	%f110, [%r53+52];
	mul.f32 	%f111, %f58, %f110;
	setp.gt.f32 	%p18, %f111, %f109;
	selp.f32 	%f112, %f111, %f109, %p18;
	ld.shared.f32 	%f113, [%r53+56];
	mul.f32 	%f114, %f58, %f113;
	setp.gt.f32 	%p19, %f114, %f112;
	selp.f32 	%f115, %f114, %f112, %p19;
	ld.shared.f32 	%f116, [%r53+60];
	mul.f32 	%f117, %f58, %f116;
	st.local.v4.f32 	[%rd4+48], {%f108, %f111, %f114, %f117};
	setp.gt.f32 	%p20, %f117, %f115;
	selp.f32 	%f455, %f117, %f115, %p20;
	mul.wide.u32 	%rd38, %r66, 4;
	add.s64 	%rd10, %rd1, %rd38;
	ld.local.f32 	%f2, [%rd10];
	setp.eq.f32 	%p21, %f2, 0fF149F2CA;
	mov.f32 	%f456, 0f00000000;
	@%p21 bra 	$L__BB0_11;
	max.f32 	%f455, %f2, %f455;
	sub.f32 	%f118, %f2, %f455;
	mul.f32 	%f119, %f118, 0f3FB8AA3B;
	ex2.approx.f32 	%f456, %f119;
$L__BB0_11:
	shl.b32 	%r55, %r65, 8;
	mul.wide.u32 	%rd39, %r55, 2;
	add.s64 	%rd49, %rd8, %rd39;
	add.s64 	%rd12, %rd2, %rd38;
	ld.local.f32 	%f121, [%rd12];
	mul.f32 	%f7, %f456, %f121;
	mul.wide.u32 	%rd41, %r66, 64;
	add.s64 	%rd13, %rd3, %rd41;
	ld.local.v4.f32 	{%f122, %f123, %f124, %f125}, [%rd13];
	mul.f32 	%f8, %f456, %f122;
	mul.f32 	%f9, %f456, %f123;
	mul.f32 	%f10, %f456, %f124;
	mul.f32 	%f11, %f456, %f125;
	ld.local.v4.f32 	{%f126, %f127, %f128, %f129}, [%rd13+16];
	mul.f32 	%f12, %f456, %f126;
	mul.f32 	%f13, %f456, %f127;
	mul.f32 	%f14, %f456, %f128;
	mul.f32 	%f15, %f456, %f129;
	ld.local.v4.f32 	{%f130, %f131, %f132, %f133}, [%rd13+32];
	mul.f32 	%f16, %f456, %f130;
	mul.f32 	%f17, %f456, %f131;
	mul.f32 	%f18, %f456, %f132;
	mul.f32 	%f19, %f456, %f133;
	ld.local.v4.f32 	{%f134, %f135, %f136, %f137}, [%rd13+48];
	mul.f32 	%f20, %f456, %f134;
	mul.f32 	%f21, %f456, %f135;
	mul.f32 	%f22, %f456, %f136;
	mul.f32 	%f23, %f456, %f137;
	mov.b32 	%r67, 0;
	mov.f32 	%f457, 0f00000000;
	mov.u64 	%rd50, %rd4;
	mov.f32 	%f458, %f457;
	mov.f32 	%f459, %f457;
	mov.f32 	%f460, %f457;
	mov.f32 	%f461, %f457;
	mov.f32 	%f462, %f457;
	mov.f32 	%f463, %f457;
	mov.f32 	%f464, %f457;
	mov.f32 	%f465, %f457;
	mov.f32 	%f466, %f457;
	mov.f32 	%f467, %f457;
	mov.f32 	%f468, %f457;
	mov.f32 	%f469, %f457;
	mov.f32 	%f470, %f457;
	mov.f32 	%f471, %f457;
	mov.f32 	%f472, %f457;
	mov.f32 	%f473, %f457;
$L__BB0_12:
	ld.local.f32 	%f154, [%rd50];
	sub.f32 	%f155, %f154, %f455;
	mul.f32 	%f156, %f155, 0f3FB8AA3B;
	ex2.approx.f32 	%f157, %f156;
	add.f32 	%f473, %f473, %f157;
	ld.global.nc.u16 	%rs1, [%rd49+-16];
	// begin inline asm
	{  cvt.f32.f16 %f138, %rs1;}

	// end inline asm
	fma.rn.f32 	%f457, %f157, %f138, %f457;
	ld.global.nc.u16 	%rs2, [%rd49+-14];
	// begin inline asm
	{  cvt.f32.f16 %f139, %rs2;}

	// end inline asm
	fma.rn.f32 	%f458, %f157, %f139, %f458;
	ld.global.nc.u16 	%rs3, [%rd49+-12];
	// begin inline asm
	{  cvt.f32.f16 %f140, %rs3;}

	// end inline asm
	fma.rn.f32 	%f459, %f157, %f140, %f459;
	ld.global.nc.u16 	%rs4, [%rd49+-10];
	// begin inline asm
	{  cvt.f32.f16 %f141, %rs4;}

	// end inline asm
	fma.rn.f32 	%f460, %f157, %f141, %f460;
	ld.global.nc.u16 	%rs5, [%rd49+-8];
	// begin inline asm
	{  cvt.f32.f16 %f142, %rs5;}

	// end inline asm
	fma.rn.f32 	%f461, %f157, %f142, %f461;
	ld.global.nc.u16 	%rs6, [%rd49+-6];
	// begin inline asm
	{  cvt.f32.f16 %f143, %rs6;}

	// end inline asm
	fma.rn.f32 	%f462, %f157, %f143, %f462;
	ld.global.nc.u16 	%rs7, [%rd49+-4];
	// begin inline asm
	{  cvt.f32.f16 %f144, %rs7;}

	// end inline asm
	fma.rn.f32 	%f463, %f157, %f144, %f463;
	ld.global.nc.u16 	%rs8, [%rd49+-2];
	// begin inline asm
	{  cvt.f32.f16 %f145, %rs8;}

	// end inline asm
	fma.rn.f32 	%f464, %f157, %f145, %f464;
	ld.global.nc.u16 	%rs9, [%rd49];
	// begin inline asm
	{  cvt.f32.f16 %f146, %rs9;}

	// end inline asm
	fma.rn.f32 	%f465, %f157, %f146, %f465;
	ld.global.nc.u16 	%rs10, [%rd49+2];
	// begin inline asm
	{  cvt.f32.f16 %f147, %rs10;}

	// end inline asm
	fma.rn.f32 	%f466, %f157, %f147, %f466;
	ld.global.nc.u16 	%rs11, [%rd49+4];
	// begin inline asm
	{  cvt.f32.f16 %f148, %rs11;}

	// end inline asm
	fma.rn.f32 	%f467, %f157, %f148, %f467;
	ld.global.nc.u16 	%rs12, [%rd49+6];
	// begin inline asm
	{  cvt.f32.f16 %f149, %rs12;}

	// end inline asm
	fma.rn.f32 	%f468, %f157, %f149, %f468;
	ld.global.nc.u16 	%rs13, [%rd49+8];
	// begin inline asm
	{  cvt.f32.f16 %f150, %rs13;}

	// end inline asm
	fma.rn.f32 	%f469, %f157, %f150, %f469;
	ld.global.nc.u16 	%rs14, [%rd49+10];
	// begin inline asm
	{  cvt.f32.f16 %f151, %rs14;}

	// end inline asm
	fma.rn.f32 	%f470, %f157, %f151, %f470;
	ld.global.nc.u16 	%rs15, [%rd49+12];
	// begin inline asm
	{  cvt.f32.f16 %f152, %rs15;}

	// end inline asm
	fma.rn.f32 	%f471, %f157, %f152, %f471;
	ld.global.nc.u16 	%rs16, [%rd49+14];
	// begin inline asm
	{  cvt.f32.f16 %f153, %rs16;}

	// end inline asm
	fma.rn.f32 	%f472, %f157, %f153, %f472;
	add.s32 	%r67, %r67, 1;
	add.s64 	%rd50, %rd50, 4;
	add.s64 	%rd49, %rd49, 32;
	setp.ne.s32 	%p22, %r67, 16;
	@%p22 bra 	$L__BB0_12;
	add.f32 	%f158, %f7, %f473;
	add.f32 	%f159, %f8, %f457;
	add.f32 	%f160, %f9, %f458;
	add.f32 	%f161, %f10, %f459;
	add.f32 	%f162, %f11, %f460;
	add.f32 	%f163, %f12, %f461;
	add.f32 	%f164, %f13, %f462;
	add.f32 	%f165, %f14, %f463;
	add.f32 	%f166, %f15, %f464;
	add.f32 	%f167, %f16, %f465;
	add.f32 	%f168, %f17, %f466;
	add.f32 	%f169, %f18, %f467;
	add.f32 	%f170, %f19, %f468;
	add.f32 	%f171, %f20, %f469;
	add.f32 	%f172, %f21, %f470;
	add.f32 	%f173, %f22, %f471;
	add.f32 	%f174, %f23, %f472;
	st.local.f32 	[%rd10], %f455;
	st.local.f32 	[%rd12], %f158;
	st.local.v4.f32 	[%rd13], {%f159, %f160, %f161, %f162};
	st.local.v4.f32 	[%rd13+16], {%f163, %f164, %f165, %f166};
	st.local.v4.f32 	[%rd13+32], {%f167, %f168, %f169, %f170};
	st.local.v4.f32 	[%rd13+48], {%f171, %f172, %f173, %f174};
$L__BB0_14:
	add.s32 	%r66, %r66, 1;
	setp.ne.s32 	%p23, %r66, 8;
	@%p23 bra 	$L__BB0_8;
	bar.sync 	0;
	add.s32 	%r65, %r65, 1;
	setp.ne.s32 	%p24, %r65, %r21;
	@%p24 bra 	$L__BB0_5;
$L__BB0_16:
	setp.ne.s32 	%p25, %r4, 0;
	@%p25 bra 	$L__BB0_18;
	ld.param.u64 	%rd48, [_Z41flashattn_streaming_16x16_kernel_mw_fixedPK6__halfS1_S1_Pfiif_param_3];
	shl.b32 	%r56, %r3, 7;
	ld.local.v4.f32 	{%f175, %f176, %f177, %f178}, [%rd2];
	add.f32 	%f179, %f175, 0f358637BD;
	rcp.rn.f32 	%f180, %f179;
	ld.local.v4.f32 	{%f181, %f182, %f183, %f184}, [%rd3];
	mul.f32 	%f185, %f180, %f181;
	shl.b64 	%rd42, %rd5, 10;
	cvta.to.global.u64 	%rd43, %rd48;
	add.s64 	%rd44, %rd43, %rd42;
	mul.wide.u32 	%rd45, %r56, 4;
	add.s64 	%rd46, %rd44, %rd45;
	st.global.f32 	[%rd46], %f185;
	mul.f32 	%f186, %f180, %f182;
	st.global.f32 	[%rd46+4], %f186;
	mul.f32 	%f187, %f180, %f183;
	st.global.f32 	[%rd46+8], %f187;
	mul.f32 	%f188, %f180, %f184;
	st.global.f32 	[%rd46+12], %f188;
	ld.local.v4.f32 	{%f189, %f190, %f191, %f192}, [%rd3+16];
	mul.f32 	%f193, %f180, %f189;
	st.global.f32 	[%rd46+16], %f193;
	mul.f32 	%f194, %f180, %f190;
	st.global.f32 	[%rd46+20], %f194;
	mul.f32 	%f195, %f180, %f191;
	st.global.f32 	[%rd46+24], %f195;
	mul.f32 	%f196, %f180, %f192;
	st.global.f32 	[%rd46+28], %f196;
	ld.local.v4.f32 	{%f197, %f198, %f199, %f200}, [%rd3+32];
	mul.f32 	%f201, %f180, %f197;
	st.global.f32 	[%rd46+32], %f201;
	mul.f32 	%f202, %f180, %f198;
	st.global.f32 	[%rd46+36], %f202;
	mul.f32 	%f203, %f180, %f199;
	st.global.f32 	[%rd46+40], %f203;
	mul.f32 	%f204, %f180, %f200;
	st.global.f32 	[%rd46+44], %f204;
	ld.local.v4.f32 	{%f205, %f206, %f207, %f208}, [%rd3+48];
	mul.f32 	%f209, %f180, %f205;
	st.global.f32 	[%rd46+48], %f209;
	mul.f32 	%f210, %f180, %f206;
	st.global.f32 	[%rd46+52], %f210;
	mul.f32 	%f211, %f180, %f207;
	st.global.f32 	[%rd46+56], %f211;
	mul.f32 	%f212, %f180, %f208;
	st.global.f32 	[%rd46+60], %f212;
	add.f32 	%f213, %f176, 0f358637BD;
	rcp.rn.f32 	%f214, %f213;
	ld.local.v4.f32 	{%f215, %f216, %f217, %f218}, [%rd3+64];
	mul.f32 	%f219, %f214, %f215;
	st.global.f32 	[%rd46+64], %f219;
	mul.f32 	%f220, %f214, %f216;
	st.global.f32 	[%rd46+68], %f220;
	mul.f32 	%f221, %f214, %f217;
	st.global.f32 	[%rd46+72], %f221;
	mul.f32 	%f222, %f214, %f218;
	st.global.f32 	[%rd46+76], %f222;
	ld.local.v4.f32 	{%f223, %f224, %f225, %f226}, [%rd3+80];
	mul.f32 	%f227, %f214, %f223;
	st.global.f32 	[%rd46+80], %f227;
	mul.f32 	%f228, %f214, %f224;
	st.global.f32 	[%rd46+84], %f228;
	mul.f32 	%f229, %f214, %f225;
	st.global.f32 	[%rd46+88], %f229;
	mul.f32 	%f230, %f214, %f226;
	st.global.f32 	[%rd46+92], %f230;
	ld.local.v4.f32 	{%f231, %f232, %f233, %f234}, [%rd3+96];
	mul.f32 	%f235, %f214, %f231;
	st.global.f32 	[%rd46+96], %f235;
	mul.f32 	%f236, %f214, %f232;
	st.global.f32 	[%rd46+100], %f236;
	mul.f32 	%f237, %f214, %f233;
	st.global.f32 	[%rd46+104], %f237;
	mul.f32 	%f238, %f214, %f234;
	st.global.f32 	[%rd46+108], %f238;
	ld.local.v4.f32 	{%f239, %f240, %f241, %f242}, [%rd3+112];
	mul.f32 	%f243, %f214, %f239;
	st.global.f32 	[%rd46+112], %f243;
	mul.f32 	%f244, %f214, %f240;
	st.global.f32 	[%rd46+116], %f244;
	mul.f32 	%f245, %f214, %f241;
	st.global.f32 	[%rd46+120], %f245;
	mul.f32 	%f246, %f214, %f242;
	st.global.f32 	[%rd46+124], %f246;
	add.f32 	%f247, %f177, 0f358637BD;
	rcp.rn.f32 	%f248, %f247;
	ld.local.v4.f32 	{%f249, %f250, %f251, %f252}, [%rd3+128];
	mul.f32 	%f253, %f248, %f249;
	st.global.f32 	[%rd46+128], %f253;
	mul.f32 	%f254, %f248, %f250;
	st.global.f32 	[%rd46+132], %f254;
	mul.f32 	%f255, %f248, %f251;
	st.global.f32 	[%rd46+136], %f255;
	mul.f32 	%f256, %f248, %f252;
	st.global.f32 	[%rd46+140], %f256;
	ld.local.v4.f32 	{%f257, %f258, %f259, %f260}, [%rd3+144];
	mul.f32 	%f261, %f248, %f257;
	st.global.f32 	[%rd46+144], %f261;
	mul.f32 	%f262, %f248, %f258;
	st.global.f32 	[%rd46+148], %f262;
	mul.f32 	%f263, %f248, %f259;
	st.global.f32 	[%rd46+152], %f263;
	mul.f32 	%f264, %f248, %f260;
	st.global.f32 	[%rd46+156], %f264;
	ld.local.v4.f32 	{%f265, %f266, %f267, %f268}, [%rd3+160];
	mul.f32 	%f269, %f248, %f265;
	st.global.f32 	[%rd46+160], %f269;
	mul.f32 	%f270, %f248, %f266;
	st.global.f32 	[%rd46+164], %f270;
	mul.f32 	%f271, %f248, %f267;
	st.global.f32 	[%rd46+168], %f271;
	mul.f32 	%f272, %f248, %f268;
	st.global.f32 	[%rd46+172], %f272;
	ld.local.v4.f32 	{%f273, %f274, %f275, %f276}, [%rd3+176];
	mul.f32 	%f277, %f248, %f273;
	st.global.f32 	[%rd46+176], %f277;
	mul.f32 	%f278, %f248, %f274;
	st.global.f32 	[%rd46+180], %f278;
	mul.f32 	%f279, %f248, %f275;
	st.global.f32 	[%rd46+184], %f279;
	mul.f32 	%f280, %f248, %f276;
	st.global.f32 	[%rd46+188], %f280;
	add.f32 	%f281, %f178, 0f358637BD;
	rcp.rn.f32 	%f282, %f281;
	ld.local.v4.f32 	{%f283, %f284, %f285, %f286}, [%rd3+192];
	mul.f32 	%f287, %f282, %f283;
	st.global.f32 	[%rd46+192], %f287;
	mul.f32 	%f288, %f282, %f284;
	st.global.f32 	[%rd46+196], %f288;
	mul.f32 	%f289, %f282, %f285;
	st.global.f32 	[%rd46+200], %f289;
	mul.f32 	%f290, %f282, %f286;
	st.global.f32 	[%rd46+204], %f290;
	ld.local.v4.f32 	{%f291, %f292, %f293, %f294}, [%rd3+208];
	mul.f32 	%f295, %f282, %f291;
	st.global.f32 	[%rd46+208], %f295;
	mul.f32 	%f296, %f282, %f292;
	st.global.f32 	[%rd46+212], %f296;
	mul.f32 	%f297, %f282, %f293;
	st.global.f32 	[%rd46+216], %f297;
	mul.f32 	%f298, %f282, %f294;
	st.global.f32 	[%rd46+220], %f298;
	ld.local.v4.f32 	{%f299, %f300, %f301, %f302}, [%rd3+224];
	mul.f32 	%f303, %f282, %f299;
	st.global.f32 	[%rd46+224], %f303;
	mul.f32 	%f304, %f282, %f300;
	st.global.f32 	[%rd46+228], %f304;
	mul.f32 	%f305, %f282, %f301;
	st.global.f32 	[%rd46+232], %f305;
	mul.f32 	%f306, %f282, %f302;
	st.global.f32 	[%rd46+236], %f306;
	ld.local.v4.f32 	{%f307, %f308, %f309, %f310}, [%rd3+240];
	mul.f32 	%f311, %f282, %f307;
	st.global.f32 	[%rd46+240], %f311;
	mul.f32 	%f312, %f282, %f308;
	st.global.f32 	[%rd46+244], %f312;
	mul.f32 	%f313, %f282, %f309;
	st.global.f32 	[%rd46+248], %f313;
	mul.f32 	%f314, %f282, %f310;
	st.global.f32 	[%rd46+252], %f314;
	ld.local.v4.f32 	{%f315, %f316, %f317, %f318}, [%rd2+16];
	add.f32 	%f319, %f315, 0f358637BD;
	rcp.rn.f32 	%f320, %f319;
	ld.local.v4.f32 	{%f321, %f322, %f323, %f324}, [%rd3+256];
	mul.f32 	%f325, %f320, %f321;
	st.global.f32 	[%rd46+256], %f325;
	mul.f32 	%f326, %f320, %f322;
	st.global.f32 	[%rd46+260], %f326;
	mul.f32 	%f327, %f320, %f323;
	st.global.f32 	[%rd46+264], %f327;
	mul.f32 	%f328, %f320, %f324;
	st.global.f32 	[%rd46+268], %f328;
	ld.local.v4.f32 	{%f329, %f330, %f331, %f332}, [%rd3+272];
	mul.f32 	%f333, %f320, %f329;
	st.global.f32 	[%rd46+272], %f333;
	mul.f32 	%f334, %f320, %f330;
	st.global.f32 	[%rd46+276], %f334;
	mul.f32 	%f335, %f320, %f331;
	st.global.f32 	[%rd46+280], %f335;
	mul.f32 	%f336, %f320, %f332;
	st.global.f32 	[%rd46+284], %f336;
	ld.local.v4.f32 	{%f337, %f338, %f339, %f340}, [%rd3+288];
	mul.f32 	%f341, %f320, %f337;
	st.global.f32 	[%rd46+288], %f341;
	mul.f32 	%f342, %f320, %f338;
	st.global.f32 	[%rd46+292], %f342;
	mul.f32 	%f343, %f320, %f339;
	st.global.f32 	[%rd46+296], %f343;
	mul.f32 	%f344, %f320, %f340;
	st.global.f32 	[%rd46+300], %f344;
	ld.local.v4.f32 	{%f345, %f346, %f347, %f348}, [%rd3+304];
	mul.f32 	%f349, %f320, %f345;
	st.global.f32 	[%rd46+304], %f349;
	mul.f32 	%f350, %f320, %f346;
	st.global.f32 	[%rd46+308], %f350;
	mul.f32 	%f351, %f320, %f347;
	st.global.f32 	[%rd46+312], %f351;
	mul.f32 	%f352, %f320, %f348;
	st.global.f32 	[%rd46+316], %f352;
	add.f32 	%f353, %f316, 0f358637BD;
	rcp.rn.f32 	%f354, %f353;
	ld.local.v4.f32 	{%f355, %f356, %f357, %f358}, [%rd3+320];
	mul.f32 	%f359, %f354, %f355;
	st.global.f32 	[%rd46+320], %f359;
	mul.f32 	%f360, %f354, %f356;
	st.global.f32 	[%rd46+324], %f360;
	mul.f32 	%f361, %f354, %f357;
	st.global.f32 	[%rd46+328], %f361;
	mul.f32 	%f362, %f354, %f358;
	st.global.f32 	[%rd46+332], %f362;
	ld.local.v4.f32 	{%f363, %f364, %f365, %f366}, [%rd3+336];
	mul.f32 	%f367, %f354, %f363;
	st.global.f32 	[%rd46+336], %f367;
	mul.f32 	%f368, %f354, %f364;
	st.global.f32 	[%rd46+340], %f368;
	mul.f32 	%f369, %f354, %f365;
	st.global.f32 	[%rd46+344], %f369;
	mul.f32 	%f370, %f354, %f366;
	st.global.f32 	[%rd46+348], %f370;
	ld.local.v4.f32 	{%f371, %f372, %f373, %f374}, [%rd3+352];
	mul.f32 	%f375, %f354, %f371;
	st.global.f32 	[%rd46+352], %f375;
	mul.f32 	%f376, %f354, %f372;
	st.global.f32 	[%rd46+356], %f376;
	mul.f32 	%f377, %f354, %f373;
	st.global.f32 	[%rd46+360], %f377;
	mul.f32 	%f378, %f354, %f374;
	st.global.f32 	[%rd46+364], %f378;
	ld.local.v4.f32 	{%f379, %f380, %f381, %f382}, [%rd3+368];
	mul.f32 	%f383, %f354, %f379;
	st.global.f32 	[%rd46+368], %f383;
	mul.f32 	%f384, %f354, %f380;
	st.global.f32 	[%rd46+372], %f384;
	mul.f32 	%f385, %f354, %f381;
	st.global.f32 	[%rd46+376], %f385;
	mul.f32 	%f386, %f354, %f382;
	st.global.f32 	[%rd46+380], %f386;
	add.f32 	%f387, %f317, 0f358637BD;
	rcp.rn.f32 	%f388, %f387;
	ld.local.v4.f32 	{%f389, %f390, %f391, %f392}, [%rd3+384];
	mul.f32 	%f393, %f388, %f389;
	st.global.f32 	[%rd46+384], %f393;
	mul.f32 	%f394, %f388, %f390;
	st.global.f32 	[%rd46+388], %f394;
	mul.f32 	%f395, %f388, %f391;
	st.global.f32 	[%rd46+392], %f395;
	mul.f32 	%f396, %f388, %f392;
	st.global.f32 	[%rd46+396], %f396;
	ld.local.v4.f32 	{%f397, %f398, %f399, %f400}, [%rd3+400];
	mul.f32 	%f401, %f388, %f397;
	st.global.f32 	[%rd46+400], %f401;
	mul.f32 	%f402, %f388, %f398;
	st.global.f32 	[%rd46+404], %f402;
	mul.f32 	%f403, %f388, %f399;
	st.global.f32 	[%rd46+408], %f403;
	mul.f32 	%f404, %f388, %f400;
	st.global.f32 	[%rd46+412], %f404;
	ld.local.v4.f32 	{%f405, %f406, %f407, %f408}, [%rd3+416];
	mul.f32 	%f409, %f388, %f405;
	st.global.f32 	[%rd46+416], %f409;
	mul.f32 	%f410, %f388, %f406;
	st.global.f32 	[%rd46+420], %f410;
	mul.f32 	%f411, %f388, %f407;
	st.global.f32 	[%rd46+424], %f411;
	mul.f32 	%f412, %f388, %f408;
	st.global.f32 	[%rd46+428], %f412;
	ld.local.v4.f32 	{%f413, %f414, %f415, %f416}, [%rd3+432];
	mul.f32 	%f417, %f388, %f413;
	st.global.f32 	[%rd46+432], %f417;
	mul.f32 	%f418, %f388, %f414;
	st.global.f32 	[%rd46+436], %f418;
	mul.f32 	%f419, %f388, %f415;
	st.global.f32 	[%rd46+440], %f419;
	mul.f32 	%f420, %f388, %f416;
	st.global.f32 	[%rd46+444], %f420;
	add.f32 	%f421, %f318, 0f358637BD;
	rcp.rn.f32 	%f422, %f421;
	ld.local.v4.f32 	{%f423, %f424, %f425, %f426}, [%rd3+448];
	mul.f32 	%f427, %f422, %f423;
	st.global.f32 	[%rd46+448], %f427;
	mul.f32 	%f428, %f422, %f424;
	st.global.f32 	[%rd46+452], %f428;
	mul.f32 	%f429, %f422, %f425;
	st.global.f32 	[%rd46+456], %f429;
	mul.f32 	%f430, %f422, %f426;
	st.global.f32 	[%rd46+460], %f430;
	ld.local.v4.f32 	{%f431, %f432, %f433, %f434}, [%rd3+464];
	mul.f32 	%f435, %f422, %f431;
	st.global.f32 	[%rd46+464], %f435;
	mul.f32 	%f436, %f422, %f432;
	st.global.f32 	[%rd46+468], %f436;
	mul.f32 	%f437, %f422, %f433;
	st.global.f32 	[%rd46+472], %f437;
	mul.f32 	%f438, %f422, %f434;
	st.global.f32 	[%rd46+476], %f438;
	ld.local.v4.f32 	{%f439, %f440, %f441, %f442}, [%rd3+480];
	mul.f32 	%f443, %f422, %f439;
	st.global.f32 	[%rd46+480], %f443;
	mul.f32 	%f444, %f422, %f440;
	st.global.f32 	[%rd46+484], %f444;
	mul.f32 	%f445, %f422, %f441;
	st.global.f32 	[%rd46+488], %f445;
	mul.f32 	%f446, %f422, %f442;
	st.global.f32 	[%rd46+492], %f446;
	ld.local.v4.f32 	{%f447, %f448, %f449, %f450}, [%rd3+496];
	mul.f32 	%f451, %f422, %f447;
	st.global.f32 	[%rd46+496], %f451;
	mul.f32 	%f452, %f422, %f448;
	st.global.f32 	[%rd46+500], %f452;
	mul.f32 	%f453, %f422, %f449;
	st.global.f32 	[%rd46+504], %f453;
	mul.f32 	%f454, %f422, %f450;
	st.global.f32 	[%rd46+508], %f454;
$L__BB0_18:
	ret;

}


// ===== COMPILED SASS (sm_100) =====

	.target	sm_100

	.elftype	@"ET_EXEC"


//--------------------- .note.nv.tkinfo           --------------------------
	.section	.note.nv.tkinfo,"",@"SHT_NOTE"
	.sectionflags	@"SHF_NOTE_NV_TKINFO"
	.tkinfo
        /*0018*/ 	.word	0x00000002
        /*0030*/ 	.string	""
        /*0030*/ 	.string	"ptxas"
        /*0030*/ 	.string	"Cuda compilation tools, release 13.0, V13.0.88"
        /*0030*/ 	.string	"Build cuda_13.0.r13.0/compiler.36424714_0"
        /*0030*/ 	.string	"-arch sm_100 -m 64 "



//--------------------- .note.nv.cuinfo           --------------------------
	.section	.note.nv.cuinfo,"",@"SHT_NOTE"
	.sectionflags	@"SHF_NOTE_NV_CUINFO"
        /*0018*/ 	.short	0x0002
        /*001a*/ 	.short	0x0064
        /*001c*/ 	.short	0x0082
	.zero		2


//--------------------- .nv.info                  --------------------------
	.section	.nv.info,"",@"SHT_CUDA_INFO"
	.align	4


	//----- nvinfo : EIATTR_REGCOUNT
	.align		4
        /*0000*/ 	.byte	0x04, 0x2f
        /*0002*/ 	.short	(.L_1 - .L_0)
	.align		4
.L_0:
        /*0004*/ 	.word	index@(_Z41flashattn_streaming_16x16_kernel_mw_fixedPK6__halfS1_S1_Pfiif)
        /*0008*/ 	.word	0x00000038


	//----- nvinfo : EIATTR_FRAME_SIZE
	.align		4
.L_1:
        /*000c*/ 	.byte	0x04, 0x11
        /*000e*/ 	.short	(.L_3 - .L_2)
	.align		4
.L_2:
        /*0010*/ 	.word	index@($__internal_0_$__cuda_sm20_rcp_rn_f32_slowpath)
        /*0014*/ 	.word	0x00000280


	//----- nvinfo : EIATTR_FRAME_SIZE
	.align		4
.L_3:
        /*0018*/ 	.byte	0x04, 0x11
        /*001a*/ 	.short	(.L_5 - .L_4)
	.align		4
.L_4:
        /*001c*/ 	.word	index@(_Z41flashattn_streaming_16x16_kernel_mw_fixedPK6__halfS1_S1_Pfiif)
        /*0020*/ 	.word	0x00000280


	//----- nvinfo : EIATTR_MIN_STACK_SIZE
	.align		4
.L_5:
        /*0024*/ 	.byte	0x04, 0x12
        /*0026*/ 	.short	(.L_7 - .L_6)
	.align		4
.L_6:
        /*0028*/ 	.word	index@(_Z41flashattn_streaming_16x16_kernel_mw_fixedPK6__halfS1_S1_Pfiif)
        /*002c*/ 	.word	0x00000280
.L_7:


//--------------------- .nv.compat                --------------------------
	.section	.nv.compat,"",@"SHT_CUDA_COMPAT_INFO"
	.align	4
        /*0000*/ 	.byte	0x02, 0x09, 0x00, 0x00, 0x02, 0x02, 0x01, 0x00, 0x02, 0x05, 0x05, 0x00, 0x03, 0x07, 0x01, 0x01
        /*0010*/ 	.byte	0x02, 0x03, 0x00, 0x00, 0x02, 0x06, 0x01, 0x00, 0x04, 0x0b, 0x08, 0x00, 0x01, 0x00, 0x00, 0x00
        /*0020*/ 	.byte	0x00, 0x00, 0x00, 0x00


//--------------------- .nv.info._Z41flashattn_streaming_16x16_kernel_mw_fixedPK6__halfS1_S1_Pfiif --------------------------
	.section	.nv.info._Z41flashattn_streaming_16x16_kernel_mw_fixedPK6__halfS1_S1_Pfiif,"",@"SHT_CUDA_INFO"
	.sectionflags	@""
	.align	4


	//----- nvinfo : EIATTR_CUDA_API_VERSION
	.align		4
        /*0000*/ 	.byte	0x04, 0x37
        /*0002*/ 	.short	(.L_9 - .L_8)
.L_8:
        /*0004*/ 	.word	0x00000082


	//----- nvinfo : EIATTR_KPARAM_INFO
	.align		4
.L_9:
        /*0008*/ 	.byte	0x04, 0x17
        /*000a*/ 	.short	(.L_11 - .L_10)
.L_10:
        /*000c*/ 	.word	0x00000000
        /*0010*/ 	.short	0x0006
        /*0012*/ 	.short	0x0028
        /*0014*/ 	.byte	0x00, 0xf0, 0x11, 0x00


	//----- nvinfo : EIATTR_KPARAM_INFO
	.align		4
.L_11:
        /*0018*/ 	.byte	0x04, 0x17
        /*001a*/ 	.short	(.L_13 - .L_12)
.L_12:
        /*001c*/ 	.word	0x00000000
        /*0020*/ 	.short	0x0005
        /*0022*/ 	.short	0x0024
        /*0024*/ 	.byte	0x00, 0xf0, 0x11, 0x00


	//----- nvinfo : EIATTR_KPARAM_INFO
	.align		4
.L_13:
        /*0028*/ 	.byte	0x04, 0x17
        /*002a*/ 	.short	(.L_15 - .L_14)
.L_14:
        /*002c*/ 	.word	0x00000000
        /*0030*/ 	.short	0x0004
        /*0032*/ 	.short	0x0020
        /*0034*/ 	.byte	0x00, 0xf0, 0x11, 0x00


	//----- nvinfo : EIATTR_KPARAM_INFO
	.align		4
.L_15:
        /*0038*/ 	.byte	0x04, 0x17
        /*003a*/ 	.short	(.L_17 - .L_16)
.L_16:
        /*003c*/ 	.word	0x00000000
        /*0040*/ 	.short	0x0003
        /*0042*/ 	.short	0x0018
        /*0044*/ 	.byte	0x00, 0xf5, 0x21, 0x00


	//----- nvinfo : EIATTR_KPARAM_INFO
	.align		4
.L_17:
        /*0048*/ 	.byte	0x04, 0x17
        /*004a*/ 	.short	(.L_19 - .L_18)
.L_18:
        /*004c*/ 	.word	0x00000000
        /*0050*/ 	.short	0x0002
        /*0052*/ 	.short	0x0010
        /*0054*/ 	.byte	0x00, 0xf5, 0x21, 0x00


	//----- nvinfo : EIATTR_KPARAM_INFO
	.align		4
.L_19:
        /*0058*/ 	.byte	0x04, 0x17
        /*005a*/ 	.short	(.L_21 - .L_20)
.L_20:
        /*005c*/ 	.word	0x00000000
        /*0060*/ 	.short	0x0001
        /*0062*/ 	.short	0x0008
        /*0064*/ 	.byte	0x00, 0xf5, 0x21, 0x00


	//----- nvinfo : EIATTR_KPARAM_INFO
	.align		4
.L_21:
        /*0068*/ 	.byte	0x04, 0x17
        /*006a*/ 	.short	(.L_23 - .L_22)
.L_22:
        /*006c*/ 	.word	0x00000000
        /*0070*/ 	.short	0x0000
        /*0072*/ 	.short	0x0000
        /*0074*/ 	.byte	0x00, 0xf5, 0x21, 0x00


	//----- nvinfo : EIATTR_SPARSE_MMA_MASK
	.align		4
.L_23:
        /*0078*/ 	.byte	0x03, 0x50
        /*007a*/ 	.short	0x0000


	//----- nvinfo : EIATTR_WMMA_USED
	.align		4
        /*007c*/ 	.byte	0x01, 0x2b
	.zero		2


	//----- nvinfo : EIATTR_MAXREG_COUNT
	.align		4
        /*0080*/ 	.byte	0x03, 0x1b
        /*0082*/ 	.short	0x00ff


	//----- nvinfo : EIATTR_NUM_BARRIERS
	.align		4
        /*0084*/ 	.byte	0x02, 0x4c
        /*0086*/ 	.byte	0x01
	.zero		1


	//----- nvinfo : EIATTR_MERCURY_ISA_VERSION
	.align		4
        /*0088*/ 	.byte	0x03, 0x5f
        /*008a*/ 	.short	0x0101


	//----- nvinfo : EIATTR_VRC_CTA_INIT_COUNT
	.align		4
        /*008c*/ 	.byte	0x02, 0x4a
	.zero		1
	.zero		1


	//----- nvinfo : EIATTR_EXIT_INSTR_OFFSETS
	.align		4
        /*0090*/ 	.byte	0x04, 0x1c
        /*0092*/ 	.short	(.L_25 - .L_24)


	//   ....[0]....
.L_24:
        /*0094*/ 	.word	0x00000080


	//   ....[1]....
        /*0098*/ 	.word	0x00001820


	//   ....[2]....
        /*009c*/ 	.word	0x00003b30


	//----- nvinfo : EIATTR_CRS_STACK_SIZE
	.align		4
.L_25:
        /*00a0*/ 	.byte	0x04, 0x1e
        /*00a2*/ 	.short	(.L_27 - .L_26)
.L_26:
        /*00a4*/ 	.word	0x00000000


	//----- nvinfo : EIATTR_CBANK_PARAM_SIZE
	.align		4
.L_27:
        /*00a8*/ 	.byte	0x03, 0x19
        /*00aa*/ 	.short	0x002c


	//----- nvinfo : EIATTR_PARAM_CBANK
	.align		4
        /*00ac*/ 	.byte	0x04, 0x0a
        /*00ae*/ 	.short	(.L_29 - .L_28)
	.align		4
.L_28:
        /*00b0*/ 	.word	index@(.nv.constant0._Z41flashattn_streaming_16x16_kernel_mw_fixedPK6__halfS1_S1_Pfiif)
        /*00b4*/ 	.short	0x0380
        /*00b6*/ 	.short	0x002c


	//----- nvinfo : EIATTR_SW_WAR
	.align		4
.L_29:
        /*00b8*/ 	.byte	0x04, 0x36
        /*00ba*/ 	.short	(.L_31 - .L_30)
.L_30:
        /*00bc*/ 	.word	0x00000008
.L_31:


//--------------------- .nv.callgraph             --------------------------
	.section	.nv.callgraph,"",@"SHT_CUDA_CALLGRAPH"
	.align	4
	.sectionentsize	8
	.align		4
        /*0000*/ 	.word	0x00000000
	.align		4
        /*0004*/ 	.word	0xffffffff
	.align		4
        /*0008*/ 	.word	0x00000000
	.align		4
        /*000c*/ 	.word	0xfffffffe
	.align		4
        /*0010*/ 	.word	0x00000000
	.align		4
        /*0014*/ 	.word	0xfffffffd
	.align		4
        /*0018*/ 	.word	0x00000000
	.align		4
        /*001c*/ 	.word	0xfffffffc


//--------------------- .text._Z41flashattn_streaming_16x16_kernel_mw_fixedPK6__halfS1_S1_Pfiif --------------------------
	.section	.text._Z41flashattn_streaming_16x16_kernel_mw_fixedPK6__halfS1_S1_Pfiif,"ax",@progbits
	.align	128
        .global         _Z41flashattn_streaming_16x16_kernel_mw_fixedPK6__halfS1_S1_Pfiif
        .type           _Z41flashattn_streaming_16x16_kernel_mw_fixedPK6__halfS1_S1_Pfiif,@function
        .size           _Z41flashattn_streaming_16x16_kernel_mw_fixedPK6__halfS1_S1_Pfiif,(.L_x_36 - _Z41flashattn_streaming_16x16_kernel_mw_fixedPK6__halfS1_S1_Pfiif)
        .other          _Z41flashattn_streaming_16x16_kernel_mw_fixedPK6__halfS1_S1_Pfiif,@"STO_CUDA_ENTRY STV_DEFAULT"
_Z41flashattn_streaming_16x16_kernel_mw_fixedPK6__halfS1_S1_Pfiif:
.text._Z41flashattn_streaming_16x16_kernel_mw_fixedPK6__halfS1_S1_Pfiif:
[----:B------:R-:W0:Y:S08]  /*0000*/  LDC R1, c[0x0][0x37c] ;  /* 0x0000df00ff017b82 */ /* 0x000e300000000800 */
[----:B------:R-:W1:Y:S01]  /*0010*/  S2UR UR7, SR_CTAID.X ;  /* 0x00000000000779c3 */ /* 0x000e620000002500 */
[----:B------:R-:W1:Y:S01]  /*0020*/  LDCU UR4, c[0x0][0x3a0] ;  /* 0x00007400ff0477ac */ /* 0x000e620008000800 */
[----:B0-----:R-:W-:-:S05]  /*0030*/  VIADD R1, R1, 0xfffffd80 ;  /* 0xfffffd8001017836 */ /* 0x001fca0000000000 */
[C---:B------:R-:W-:Y:S02]  /*0040*/  R2UR UR14, R1.reuse ;  /* 0x00000000010e72ca */ /* 0x040fe400000e0000 */
[----:B------:R-:W-:Y:S01]  /*0050*/  R2UR UR15, R1 ;  /* 0x00000000010f72ca */ /* 0x000fe200000e0000 */
[----:B-1----:R-:W-:-:S06]  /*0060*/  UISETP.GE.AND UP0, UPT, UR7, UR4, UPT ;  /* 0x000000040700728c */ /* 0x002fcc000bf06270 */
[----:B------:R-:W-:-:S13]  /*0070*/  PLOP3.LUT P0, PT, PT, PT, UP0, 0x80, 0x8 ;  /* 0x000000000008781c */ /* 0x000fda0003f0f008 */
[----:B------:R-:W-:Y:S05]  /*0080*/  @P0 EXIT ;  /* 0x000000000000094d */ /* 0x000fea0003800000 */
[----:B------:R-:W0:Y:S01]  /*0090*/  S2R R0, SR_TID.X ;  /* 0x0000000000007919 */ /* 0x000e220000002100 */
[----:B------:R-:W1:Y:S01]  /*00a0*/  LDC.64 R2, c[0x0][0x380] ;  /* 0x0000e000ff027b82 */ /* 0x000e620000000a00 */
[----:B------:R-:W-:-:S07]  /*00b0*/  IMAD.U32 R5, RZ, RZ, UR7 ;  /* 0x00000007ff057e24 */ /* 0x000fce000f8e00ff */
[----:B------:R-:W2:Y:S01]  /*00c0*/  LDC.64 R36, c[0x0][0x358] ;  /* 0x0000d600ff247b82 */ /* 0x000ea20000000a00 */
[----:B-1----:R-:W-:Y:S01]  /*00d0*/  IMAD.WIDE.U32 R2, R5, 0x200, R2 ;  /* 0x0000020005027825 */ /* 0x002fe200078e0002 */
[----:B0-----:R-:W-:-:S13]  /*00e0*/  ISETP.GT.U32.AND P0, PT, R0, 0x1f, PT ;  /* 0x0000001f0000780c */ /* 0x001fda0003f04070 */
[----:B------:R-:W0:Y:S01]  /*00f0*/  @!P0 S2R R7, SR_LANEID ;  /* 0x0000000000078919 */ /* 0x000e220000000000 */
[----:B------:R-:W-:Y:S01]  /*0100*/  @!P0 MOV R5, RZ ;  /* 0x000000ff00058202 */ /* 0x000fe20000000f00 */
[----:B------:R-:W-:Y:S05]  /*0110*/  @!P0 WARPSYNC.ALL ;  /* 0x0000000000008948 */ /* 0x000fea0003800000 */
[C---:B--2---:R-:W-:Y:S02]  /*0120*/  @!P0 R2UR UR4, R36.reuse ;  /* 0x00000000240482ca */ /* 0x044fe400000e0000 */
[----:B------:R-:W-:Y:S02]  /*0130*/  @!P0 R2UR UR5, R37 ;  /* 0x00000000250582ca */ /* 0x000fe400000e0000 */
[----:B------:R-:W-:-:S02]  /*0140*/  @!P0 R2UR UR8, R36 ;  /* 0x00000000240882ca */ /* 0x000fc400000e0000 */
[C---:B------:R-:W-:Y:S02]  /*0150*/  @!P0 R2UR UR9, R37.reuse ;  /* 0x00000000250982ca */ /* 0x040fe400000e0000 */
[C---:B------:R-:W-:Y:S02]  /*0160*/  @!P0 R2UR UR10, R36.reuse ;  /* 0x00000000240a82ca */ /* 0x040fe400000e0000 */
[C---:B------:R-:W-:Y:S02]  /*0170*/  @!P0 R2UR UR11, R37.reuse ;  /* 0x00000000250b82ca */ /* 0x040fe400000e0000 */
[----:B------:R-:W-:Y:S02]  /*0180*/  @!P0 R2UR UR12, R36 ;  /* 0x00000000240c82ca */ /* 0x000fe400000e0000 */
[----:B------:R-:W-:Y:S02]  /*0190*/  @!P0 R2UR UR13, R37 ;  /* 0x00000000250d82ca */ /* 0x000fe400000e0000 */
[----:B0-----:R-:W-:-:S02]  /*01a0*/  @!P0 LOP3.LUT R4, R7, 0x3, RZ, 0xc0, !PT ;  /* 0x0000000307048812 */ /* 0x001fc400078ec0ff */
[----:B------:R-:W-:-:S05]  /*01b0*/  @!P0 SHF.R.U32.HI R7, RZ, 0x2, R7 ;  /* 0x00000002ff078819 */ /* 0x000fca0000011607 */
[----:B------:R-:W-:-:S03]  /*01c0*/  @!P0 IMAD.WIDE.U32 R4, R7, 0x8, R4 ;  /* 0x0000000807048825 */ /* 0x000fc600078e0004 */
[----:B------:R-:W-:-:S04]  /*01d0*/  @!P0 LEA R2, P1, R4, R2, 0x2 ;  /* 0x0000000204028211 */ /* 0x000fc800078210ff */
[----:B------:R-:W-:-:S05]  /*01e0*/  @!P0 LEA.HI.X R3, R4, R3, R5, 0x2, P1 ;  /* 0x0000000304038211 */ /* 0x000fca00008f1405 */
[----:B------:R0:W5:Y:S01]  /*01f0*/  @!P0 LDG.E R40, desc[UR4][R2.64] ;  /* 0x0000000402288981 */ /* 0x000162000c1e1900 */
[----:B------:R-:W1:Y:S01]  /*0200*/  LDCU UR4, c[0x0][0x3a4] ;  /* 0x00007480ff0477ac */ /* 0x000e620008000800 */
[----:B------:R-:W-:Y:S01]  /*0210*/  IMAD.MOV.U32 R4, RZ, RZ, -0xeb60d36 ;  /* 0xf149f2caff047424 */ /* 0x000fe200078e00ff */
[----:B------:R-:W-:Y:S01]  /*0220*/  MOV R6, 0xf149f2ca ;  /* 0xf149f2ca00067802 */ /* 0x000fe20000000f00 */
[----:B------:R-:W-:Y:S01]  /*0230*/  IMAD.MOV.U32 R5, RZ, RZ, -0xeb60d36 ;  /* 0xf149f2caff057424 */ /* 0x000fe200078e00ff */
[----:B------:R0:W5:Y:S01]  /*0240*/  @!P0 LDG.E R41, desc[UR8][R2.64+0x100] ;  /* 0x0001000802298981 */ /* 0x000162000c1e1900 */
[----:B------:R-:W-:-:S03]  /*0250*/  IMAD.MOV.U32 R7, RZ, RZ, -0xeb60d36 ;  /* 0xf149f2caff077424 */ /* 0x000fc600078e00ff */
[----:B------:R0:W5:Y:S04]  /*0260*/  @!P0 LDG.E R42, desc[UR10][R2.64+0x10] ;  /* 0x0000100a022a8981 */ /* 0x000168000c1e1900 */
[----:B------:R0:W5:Y:S04]  /*0270*/  @!P0 LDG.E R43, desc[UR12][R2.64+0x110] ;  /* 0x0001100c022b8981 */ /* 0x000168000c1e1900 */
[----:B------:R0:W-:Y:S01]  /*0280*/  STL.128 [R1], R4 ;  /* 0x0000000401007387 */ /* 0x0001e20000100c00 */
[----:B-1----:R-:W-:-:S03]  /*0290*/  UISETP.GE.AND UP0, UPT, UR4, 0x10, UPT ;  /* 0x000000100400788c */ /* 0x002fc6000bf06270 */
[----:B------:R0:W-:Y:S04]  /*02a0*/  STL.128 [R1+0x10], R4 ;  /* 0x0000100401007387 */ /* 0x0001e80000100c00 */
[----:B------:R0:W-:Y:S04]  /*02b0*/  STL.128 [R1+0x40], RZ ;  /* 0x000040ff01007387 */ /* 0x0001e80000100c00 */
        /* <DEDUP_REMOVED lines=32> */
[----:B------:R0:W-:Y:S01]  /*04c0*/  STL.128 [R1+0x230], RZ ;  /* 0x000230ff01007387 */ /* 0x0001e20000100c00 */
[----:B------:R-:W-:Y:S06]  /*04d0*/  BAR.SYNC.DEFER_BLOCKING 0x0 ;  /* 0x0000000000007b1d */ /* 0x000fec0000010000 */
[----:B------:R-:W-:Y:S05]  /*04e0*/  BRA.U !UP0, `(.L_x_0) ;  /* 0x0000001108c07547 */ /* 0x000fea000b800000 */
[----:B------:R-:W-:Y:S02]  /*04f0*/  UIADD3 UR16, UPT, UPT, UR14, 0x40, URZ ;  /* 0x000000400e107890 */ /* 0x000fe4000fffe0ff */
[----:B------:R-:W-:Y:S01]  /*0500*/  UIADD3 UR8, UPT, UPT, UR14, 0x240, URZ ;  /* 0x000002400e087890 */ /* 0x000fe2000fffe0ff */
[----:B------:R-:W-:-:S11]  /*0510*/  UMOV UR4, URZ ;  /* 0x000000ff00047c82 */ /* 0x000fd60008000000 */
.L_x_6:
[----:B0-----:R-:W0:Y:S02]  /*0520*/  S2R R3, SR_TID.X ;  /* 0x0000000000037919 */ /* 0x001e240000002100 */
[----:B0-----:R-:W-:-:S13]  /*0530*/  ISETP.GT.U32.AND P0, PT, R3, 0x1f, PT ;  /* 0x0000001f0300780c */ /* 0x001fda0003f04070 */
[----:B-1----:R-:W-:Y:S05]  /*0540*/  @P0 BRA `(.L_x_1) ;  /* 0x0000000000d40947 */ /* 0x002fea0003800000 */
[----:B------:R-:W0:Y:S01]  /*0550*/  S2R R0, SR_LANEID ;  /* 0x0000000000007919 */ /* 0x000e220000000000 */
[----:B------:R-:W1:Y:S01]  /*0560*/  LDCU UR12, c[0x0][0x3a4] ;  /* 0x00007480ff0c77ac */ /* 0x000e620008000800 */
[----:B------:R-:W2:Y:S01]  /*0570*/  LDC R13, c[0x0][0x3a4] ;  /* 0x0000e900ff0d7b82 */ /* 0x000ea20000000800 */
[----:B------:R-:W-:Y:S01]  /*0580*/  MOV R5, RZ ;  /* 0x000000ff00057202 */ /* 0x000fe20000000f00 */
[----:B------:R-:W-:Y:S01]  /*0590*/  UIMAD.WIDE.U32 UR10, UR7, 0x10, URZ ;  /* 0x00000010070a78a5 */ /* 0x000fe2000f8e00ff */
[----:B------:R-:W3:Y:S01]  /*05a0*/  LDCU.64 UR18, c[0x0][0x388] ;  /* 0x00007100ff1277ac */ /* 0x000ee20008000a00 */
[----:B-1----:R-:W-:Y:S02]  /*05b0*/  USHF.R.S32.HI UR5, URZ, 0x1f, UR12 ;  /* 0x0000001fff057899 */ /* 0x002fe4000801140c */
[----:B------:R-:W-:Y:S02]  /*05c0*/  UIMAD UR6, UR11, UR12, URZ ;  /* 0x0000000c0b0672a4 */ /* 0x000fe4000f8e02ff */
[----:B------:R-:W-:-:S02]  /*05d0*/  UIMAD.WIDE.U32 UR12, UR10, UR12, URZ ;  /* 0x0000000c0a0c72a5 */ /* 0x000fc4000f8e00ff */
[----:B------:R-:W-:Y:S01]  /*05e0*/  UIMAD UR5, UR10, UR5, UR6 ;  /* 0x000000050a0572a4 */ /* 0x000fe2000f8e0206 */
[----:B--2---:R-:W-:Y:S01]  /*05f0*/  SHF.R.U32.HI R7, RZ, 0x1, R13 ;  /* 0x00000001ff077819 */ /* 0x004fe2000001160d */
[----:B------:R-:W-:Y:S02]  /*0600*/  ULEA UR6, UP0, UR4, UR12, 0x4 ;  /* 0x0000000c04067291 */ /* 0x000fe4000f8020ff */
[----:B------:R-:W-:Y:S01]  /*0610*/  UIADD3 UR5, UPT, UPT, UR13, UR5, URZ ;  /* 0x000000050d057290 */ /* 0x000fe2000fffe0ff */
[----:B0-----:R-:W-:-:S03]  /*0620*/  LOP3.LUT R4, R0, 0x3, RZ, 0xc0, !PT ;  /* 0x0000000300047812 */ /* 0x001fc600078ec0ff */
[----:B------:R-:W-:Y:S01]  /*0630*/  UIADD3.X UR5, UPT, UPT, URZ, UR5, URZ, UP0, !UPT ;  /* 0x00000005ff057290 */ /* 0x000fe200087fe4ff */
[----:B------:R-:W-:Y:S01]  /*0640*/  SHF.R.U32.HI R11, RZ, 0x2, R0 ;  /* 0x00000002ff0b7819 */ /* 0x000fe20000011600 */
[----:B------:R-:W-:Y:S02]  /*0650*/  IMAD.U32 R9, RZ, RZ, UR6 ;  /* 0x00000006ff097e24 */ /* 0x000fe4000f8e00ff */
[----:B------:R-:W-:Y:S02]  /*0660*/  IMAD.U32 R0, RZ, RZ, UR6 ;  /* 0x00000006ff007e24 */ /* 0x000fe4000f8e00ff */
[----:B------:R-:W-:Y:S01]  /*0670*/  IMAD.WIDE.U32 R6, R11, R7, R4 ;  /* 0x000000070b067225 */ /* 0x000fe200078e0004 */
[----:B---3--:R-:W-:-:S03]  /*0680*/  LEA R9, P0, R9, UR18, 0x1 ;  /* 0x0000001209097c11 */ /* 0x008fc6000f8008ff */
[----:B------:R-:W-:Y:S01]  /*0690*/  IMAD.U32 R5, RZ, RZ, UR5 ;  /* 0x00000005ff057e24 */ /* 0x000fe2000f8e00ff */
[----:B------:R-:W-:-:S04]  /*06a0*/  LEA R8, P1, R6, R9, 0x2 ;  /* 0x0000000906087211 */ /* 0x000fc800078210ff */
[----:B------:R-:W-:Y:S01]  /*06b0*/  LEA.HI.X R5, R0, UR19, R5, 0x1, P0 ;  /* 0x0000001300057c11 */ /* 0x000fe200080f0c05 */
[----:B------:R-:W-:Y:S05]  /*06c0*/  WARPSYNC.ALL ;  /* 0x0000000000007948 */ /* 0x000fea0003800000 */
[C---:B------:R-:W-:Y:S02]  /*06d0*/  R2UR UR10, R36.reuse ;  /* 0x00000000240a72ca */ /* 0x040fe400000e0000 */
[----:B------:R-:W-:Y:S02]  /*06e0*/  R2UR UR11, R37 ;  /* 0x00000000250b72ca */ /* 0x000fe400000e0000 */
[----:B------:R-:W-:-:S02]  /*06f0*/  R2UR UR12, R36 ;  /* 0x00000000240c72ca */ /* 0x000fc400000e0000 */
[C---:B------:R-:W-:Y:S02]  /*0700*/  R2UR UR13, R37.reuse ;  /* 0x00000000250d72ca */ /* 0x040fe400000e0000 */
[C---:B------:R-:W-:Y:S02]  /*0710*/  R2UR UR18, R36.reuse ;  /* 0x00000000241272ca */ /* 0x040fe400000e0000 */
[C---:B------:R-:W-:Y:S02]  /*0720*/  R2UR UR19, R37.reuse ;  /* 0x00000000251372ca */ /* 0x040fe400000e0000 */
[----:B------:R-:W-:Y:S02]  /*0730*/  R2UR UR20, R36 ;  /* 0x00000000241472ca */ /* 0x000fe400000e0000 */
[----:B------:R-:W-:Y:S02]  /*0740*/  R2UR UR21, R37 ;  /* 0x00000000251572ca */ /* 0x000fe400000e0000 */
[----:B------:R-:W-:-:S03]  /*0750*/  LEA.HI.X R9, R6, R5, R7, 0x2, P1 ;  /* 0x0000000506097211 */ /* 0x000fc600008f1407 */
[----:B------:R-:W-:Y:S02]  /*0760*/  IMAD.WIDE.U32 R6, R13, 0x10, R8 ;  /* 0x000000100d067825 */ /* 0x000fe400078e0008 */
[----:B------:R-:W2:Y:S04]  /*0770*/  LDG.E R0, desc[UR10][R8.64] ;  /* 0x0000000a08007981 */ /* 0x000ea8000c1e1900 */
[----:B------:R-:W3:Y:S04]  /*0780*/  LDG.E R2, desc[UR12][R6.64] ;  /* 0x0000000c06027981 */ /* 0x000ee8000c1e1900 */
[----:B------:R-:W4:Y:S04]  /*0790*/  LDG.E R5, desc[UR18][R8.64+0x10] ;  /* 0x0000101208057981 */ /* 0x000f28000c1e1900 */
[----:B------:R-:W4:Y:S01]  /*07a0*/  LDG.E R10, desc[UR20][R6.64+0x10] ;  /* 0x00001014060a7981 */ /* 0x000f22000c1e1900 */
[----:B------:R-:W0:Y:S01]  /*07b0*/  S2UR UR6, SR_CgaCtaId ;  /* 0x00000000000679c3 */ /* 0x000e220000008800 */
[----:B------:R-:W-:Y:S01]  /*07c0*/  UMOV UR5, 0x400 ;  /* 0x0000040000057882 */ /* 0x000fe20000000000 */
[----:B------:R-:W-:Y:S01]  /*07d0*/  LEA R4, R11, R4, 0x3 ;  /* 0x000000040b047211 */ /* 0x000fe200078e18ff */
[----:B0-----:R-:W-:-:S06]  /*07e0*/  ULEA UR5, UR6, UR5, 0x18 ;  /* 0x0000000506057291 */ /* 0x001fcc000f8ec0ff */
[----:B------:R-:W-:Y:S01]  /*07f0*/  LEA R4, R4, UR5, 0x3 ;  /* 0x0000000504047c11 */ /* 0x000fe2000f8e18ff */
[----:B--2---:R-:W-:Y:S04]  /*0800*/  MOVM.16.MT88 R12, R0 ;  /* 0x00000000000c723a */ /* 0x004fe80000000000 */
[----:B---3--:R-:W0:Y:S04]  /*0810*/  MOVM.16.MT88 R13, R2 ;  /* 0x00000000020d723a */ /* 0x008e280000000000 */
[----:B----4-:R-:W-:Y:S04]  /*0820*/  MOVM.16.MT88 R14, R5 ;  /* 0x00000000050e723a */ /* 0x010fe80000000000 */
[----:B------:R-:W1:Y:S01]  /*0830*/  MOVM.16.MT88 R15, R10 ;  /* 0x000000000a0f723a */ /* 0x000e620000000000 */
[C---:B0----5:R-:W-:Y:S08]  /*0840*/  HMMA.16816.F32 R16, R40.reuse, R12, RZ ;  /* 0x0000000c2810723c */ /* 0x061ff000000018ff */
[----:B-1----:R-:W-:Y:S11]  /*0850*/  HMMA.16816.F32 R12, R40, R14, RZ ;  /* 0x0000000e280c723c */ /* 0x002ff600000018ff */
[----:B------:R0:W-:Y:S04]  /*0860*/  STS.64 [R4], R16 ;  /* 0x0000001004007388 */ /* 0x0001e80000000a00 */
[----:B------:R0:W-:Y:S04]  /*0870*/  STS.64 [R4+0x200], R18 ;  /* 0x0002001204007388 */ /* 0x0001e80000000a00 */
[----:B------:R0:W-:Y:S04]  /*0880*/  STS.64 [R4+0x20], R12 ;  /* 0x0000200c04007388 */ /* 0x0001e80000000a00 */
[----:B------:R0:W-:Y:S02]  /*0890*/  STS.64 [R4+0x220], R14 ;  /* 0x0002200e04007388 */ /* 0x0001e40000000a00 */
.L_x_1:
[----:B------:R-:W-:Y:S05]  /*08a0*/  WARPSYNC.ALL ;  /* 0x0000000000007948 */ /* 0x000fea0003800000 */
[----:B------:R-:W-:Y:S06]  /*08b0*/  BAR.SYNC.DEFER_BLOCKING 0x0 ;  /* 0x0000000000007b1d */ /* 0x000fec0000010000 */
[----:B------:R-:W-:-:S05]  /*08c0*/  UMOV UR5, URZ ;  /* 0x000000ff00057c82 */ /* 0x000fca0008000000 */
.L_x_5:
[----:B------:R-:W-:Y:S01]  /*08d0*/  LOP3.LUT R0, R3, 0x1f, RZ, 0xc0, !PT ;  /* 0x0000001f03007812 */ /* 0x000fe200078ec0ff */
[----:B------:R-:W-:Y:S03]  /*08e0*/  BSSY.RECONVERGENT B0, `(.L_x_2) ;  /* 0x00000e5000007945 */ /* 0x000fe60003800200 */
[----:B------:R-:W-:-:S13]  /*08f0*/  ISETP.NE.AND P0, PT, R0, RZ, PT ;  /* 0x000000ff0000720c */ /* 0x000fda0003f05270 */
[----:B-1----:R-:W-:Y:S05]  /*0900*/  @P0 BRA `(.L_x_3) ;  /* 0x0000000c00880947 */ /* 0x002fea0003800000 */
[----:B------:R-:W1:Y:S01]  /*0910*/  S2UR UR9, SR_CgaCtaId ;  /* 0x00000000000979c3 */ /* 0x000e620000008800 */
[----:B------:R-:W-:Y:S01]  /*0920*/  SHF.R.U32.HI R0, RZ, 0x5, R3 ;  /* 0x00000005ff007819 */ /* 0x000fe20000011603 */
[----:B------:R-:W-:Y:S01]  /*0930*/  UMOV UR6, 0x400 ;  /* 0x0000040000067882 */ /* 0x000fe20000000000 */
[----:B------:R-:W2:Y:S02]  /*0940*/  LDCU.64 UR12, c[0x0][0x390] ;  /* 0x00007200ff0c77ac */ /* 0x000ea40008000a00 */
[----:B------:R-:W-:-:S05]  /*0950*/  LEA R0, R0, UR5, 0x3 ;  /* 0x0000000500007c11 */ /* 0x000fca000f8e18ff */
[----:B------:R-:W-:Y:S01]  /*0960*/  IMAD.SHL.U32 R0, R0, 0x10, RZ ;  /* 0x0000001000007824 */ /* 0x000fe200078e00ff */
[----:B-1----:R-:W-:Y:S01]  /*0970*/  ULEA UR6, UR9, UR6, 0x18 ;  /* 0x0000000609067291 */ /* 0x002fe2000f8ec0ff */
[----:B------:R-:W1:Y:S05]  /*0980*/  LDCU UR9, c[0x0][0x3a8] ;  /* 0x00007500ff0977ac */ /* 0x000e6a0008000800 */
[----:B------:R-:W-:Y:S01]  /*0990*/  LEA R0, R0, UR6, 0x2 ;  /* 0x0000000600007c11 */ /* 0x000fe2000f8e10ff */
[----:B------:R-:W-:-:S04]  /*09a0*/  ULEA UR6, UR5, UR15, 0x2 ;  /* 0x0000000f05067291 */ /* 0x000fc8000f8e10ff */
[----:B------:R-:W1:Y:S04]  /*09b0*/  LDS.128 R32, [R0] ;  /* 0x0000000000207984 */ /* 0x000e680000000c00 */
[----:B------:R-:W3:Y:S04]  /*09c0*/  LDS.128 R28, [R0+0x10] ;  /* 0x00001000001c7984 */ /* 0x000ee80000000c00 */
[----:B------:R-:W4:Y:S04]  /*09d0*/  LDS.128 R24, [R0+0x20] ;  /* 0x0000200000187984 */ /* 0x000f280000000c00 */
[----:B------:R-:W0:Y:S01]  /*09e0*/  LDS.128 R20, [R0+0x30] ;  /* 0x0000300000147984 */ /* 0x000e220000000c00 */
[----:B-1----:R-:W-:Y:S01]  /*09f0*/  FMUL R32, R32, UR9 ;  /* 0x0000000920207c20 */ /* 0x002fe20008400000 */
[----:B------:R-:W-:Y:S01]  /*0a00*/  FMUL R33, R33, UR9 ;  /* 0x0000000921217c20 */ /* 0x000fe20008400000 */
[----:B------:R-:W-:Y:S01]  /*0a10*/  FMUL R34, R34, UR9 ;  /* 0x0000000922227c20 */ /* 0x000fe20008400000 */
[----:B------:R-:W-:Y:S01]  /*0a20*/  FMUL R35, R35, UR9 ;  /* 0x0000000923237c20 */ /* 0x000fe20008400000 */
[----:B---3--:R-:W-:Y:S01]  /*0a30*/  FMUL R28, R28, UR9 ;  /* 0x000000091c1c7c20 */ /* 0x008fe20008400000 */
[----:B------:R-:W-:Y:S01]  /*0a40*/  FMUL R29, R29, UR9 ;  /* 0x000000091d1d7c20 */ /* 0x000fe20008400000 */
[----:B------:R-:W-:Y:S01]  /*0a50*/  FMUL R30, R30, UR9 ;  /* 0x000000091e1e7c20 */ /* 0x000fe20008400000 */
[----:B------:R-:W-:Y:S01]  /*0a60*/  FMUL R31, R31, UR9 ;  /* 0x000000091f1f7c20 */ /* 0x000fe20008400000 */
[----:B----4-:R-:W-:Y:S01]  /*0a70*/  FMUL R24, R24, UR9 ;  /* 0x0000000918187c20 */ /* 0x010fe20008400000 */
[----:B------:R-:W-:Y:S01]  /*0a80*/  FMUL R25, R25, UR9 ;  /* 0x0000000919197c20 */ /* 0x000fe20008400000 */
[----:B------:R-:W-:Y:S01]  /*0a90*/  FMUL R26, R26, UR9 ;  /* 0x000000091a1a7c20 */ /* 0x000fe20008400000 */
[----:B------:R-:W-:Y:S01]  /*0aa0*/  FMUL R27, R27, UR9 ;  /* 0x000000091b1b7c20 */ /* 0x000fe20008400000 */
[----:B0-----:R-:W-:Y:S01]  /*0ab0*/  FMUL R20, R20, UR9 ;  /* 0x0000000914147c20 */ /* 0x001fe20008400000 */
[----:B------:R-:W-:Y:S01]  /*0ac0*/  FMUL R21, R21, UR9 ;  /* 0x0000000915157c20 */ /* 0x000fe20008400000 */
[----:B------:R-:W-:Y:S01]  /*0ad0*/  FMUL R22, R22, UR9 ;  /* 0x0000000916167c20 */ /* 0x000fe20008400000 */
[----:B------:R-:W-:Y:S01]  /*0ae0*/  FMUL R23, R23, UR9 ;  /* 0x0000000917177c20 */ /* 0x000fe20008400000 */
[----:B------:R0:W-:Y:S04]  /*0af0*/  STL.128 [R1+0x240], R32 ;  /* 0x0002402001007387 */ /* 0x0001e80000100c00 */
[----:B------:R1:W-:Y:S04]  /*0b00*/  STL.128 [R1+0x250], R28 ;  /* 0x0002501c01007387 */ /* 0x0003e80000100c00 */
[----:B------:R3:W-:Y:S04]  /*0b10*/  STL.128 [R1+0x260], R24 ;  /* 0x0002601801007387 */ /* 0x0007e80000100c00 */
[----:B------:R4:W-:Y:S04]  /*0b20*/  STL.128 [R1+0x270], R20 ;  /* 0x0002701401007387 */ /* 0x0009e80000100c00 */
[----:B------:R-:W2:Y:S01]  /*0b30*/  LDL R2, [UR6] ;  /* 0x00000006ff027983 */ /* 0x000ea20008100800 */
[----:B------:R-:W-:-:S03]  /*0b40*/  ULEA UR9, UR5, UR16, 0x6 ;  /* 0x0000001005097291 */ /* 0x000fc6000f8e30ff */
[----:B------:R-:W2:Y:S01]  /*0b50*/  LDL R0, [UR6+0x20] ;  /* 0x00002006ff007983 */ /* 0x000ea20008100800 */
[----:B0-----:R-:W-:Y:S01]  /*0b60*/  FMNMX R32, R32, -1.00000001504746621988e+30, !PT ;  /* 0xf149f2ca20207809 */ /* 0x001fe20007800000 */
[----:B------:R-:W0:Y:S04]  /*0b70*/  LDCU UR6, c[0x0][0x3a4] ;  /* 0x00007480ff0677ac */ /* 0x000e280008000800 */
[----:B------:R-:W2:Y:S04]  /*0b80*/  LDL.128 R4, [UR9] ;  /* 0x00000009ff047983 */ /* 0x000ea80008100c00 */
[----:B------:R-:W2:Y:S04]  /*0b90*/  LDL.128 R8, [UR9+0x10] ;  /* 0x00001009ff087983 */ /* 0x000ea80008100c00 */
[----:B------:R-:W2:Y:S04]  /*0ba0*/  LDL.128 R12, [UR9+0x20] ;  /* 0x00002009ff0c7983 */ /* 0x000ea80008100c00 */
[----:B------:R-:W2:Y:S01]  /*0bb0*/  LDL.128 R16, [UR9+0x30] ;  /* 0x00003009ff107983 */ /* 0x000ea20008100c00 */
[----:B------:R-:W-:-:S04]  /*0bc0*/  FSETP.GT.AND P0, PT, R33, R32, PT ;  /* 0x000000202100720b */ /* 0x000fc80003f04000 */
[----:B------:R-:W-:-:S04]  /*0bd0*/  FSEL R33, R33, R32, P0 ;  /* 0x0000002021217208 */ /* 0x000fc80000000000 */
[----:B------:R-:W-:-:S04]  /*0be0*/  FSETP.GT.AND P0, PT, R34, R33, PT ;  /* 0x000000212200720b */ /* 0x000fc80003f04000 */
[----:B------:R-:W-:-:S04]  /*0bf0*/  FSEL R34, R34, R33, P0 ;  /* 0x0000002122227208 */ /* 0x000fc80000000000 */
[----:B------:R-:W-:-:S04]  /*0c00*/  FSETP.GT.AND P0, PT, R35, R34, PT ;  /* 0x000000222300720b */ /* 0x000fc80003f04000 */
[----:B------:R-:W-:-:S04]  /*0c10*/  FSEL R35, R35, R34, P0 ;  /* 0x0000002223237208 */ /* 0x000fc80000000000 */
[----:B------:R-:W-:-:S04]  /*0c20*/  FSETP.GT.AND P0, PT, R28, R35, PT ;  /* 0x000000231c00720b */ /* 0x000fc80003f04000 */
[----:B-1----:R-:W-:-:S04]  /*0c30*/  FSEL R28, R28, R35, P0 ;  /* 0x000000231c1c7208 */ /* 0x002fc80000000000 */
[----:B------:R-:W-:-:S04]  /*0c40*/  FSETP.GT.AND P0, PT, R29, R28, PT ;  /* 0x0000001c1d00720b */ /* 0x000fc80003f04000 */
[----:B------:R-:W-:-:S04]  /*0c50*/  FSEL R29, R29, R28, P0 ;  /* 0x0000001c1d1d7208 */ /* 0x000fc80000000000 */
[----:B------:R-:W-:-:S04]  /*0c60*/  FSETP.GT.AND P0, PT, R30, R29, PT ;  /* 0x0000001d1e00720b */ /* 0x000fc80003f04000 */
[----:B------:R-:W-:-:S04]  /*0c70*/  FSEL R30, R30, R29, P0 ;  /* 0x0000001d1e1e7208 */ /* 0x000fc80000000000 */
[----:B------:R-:W-:-:S04]  /*0c80*/  FSETP.GT.AND P0, PT, R31, R30, PT ;  /* 0x0000001e1f00720b */ /* 0x000fc80003f04000 */
[----:B------:R-:W-:-:S04]  /*0c90*/  FSEL R31, R31, R30, P0 ;  /* 0x0000001e1f1f7208 */ /* 0x000fc80000000000 */
[----:B------:R-:W-:-:S04]  /*0ca0*/  FSETP.GT.AND P0, PT, R24, R31, PT ;  /* 0x0000001f1800720b */ /* 0x000fc80003f04000 */
[----:B---3--:R-:W-:-:S04]  /*0cb0*/  FSEL R24, R24, R31, P0 ;  /* 0x0000001f18187208 */ /* 0x008fc80000000000 */
[----:B------:R-:W-:-:S04]  /*0cc0*/  FSETP.GT.AND P0, PT, R25, R24, PT ;  /* 0x000000181900720b */ /* 0x000fc80003f04000 */
[----:B------:R-:W-:-:S04]  /*0cd0*/  FSEL R25, R25, R24, P0 ;  /* 0x0000001819197208 */ /* 0x000fc80000000000 */
[----:B------:R-:W-:-:S04]  /*0ce0*/  FSETP.GT.AND P0, PT, R26, R25, PT ;  /* 0x000000191a00720b */ /* 0x000fc80003f04000 */
[----:B------:R-:W-:-:S04]  /*0cf0*/  FSEL R26, R26, R25, P0 ;  /* 0x000000191a1a7208 */ /* 0x000fc80000000000 */
[----:B------:R-:W-:-:S04]  /*0d00*/  FSETP.GT.AND P0, PT, R27, R26, PT ;  /* 0x0000001a1b00720b */ /* 0x000fc80003f04000 */
[----:B------:R-:W-:-:S04]  /*0d10*/  FSEL R27, R27, R26, P0 ;  /* 0x0000001a1b1b7208 */ /* 0x000fc80000000000 */
[----:B------:R-:W-:-:S04]  /*0d20*/  FSETP.GT.AND P0, PT, R20, R27, PT ;  /* 0x0000001b1400720b */ /* 0x000fc80003f04000 */
[----:B----4-:R-:W-:-:S04]  /*0d30*/  FSEL R20, R20, R27, P0 ;  /* 0x0000001b14147208 */ /* 0x010fc80000000000 */
[----:B------:R-:W-:-:S04]  /*0d40*/  FSETP.GT.AND P0, PT, R21, R20, PT ;  /* 0x000000141500720b */ /* 0x000fc80003f04000 */
[----:B------:R-:W-:-:S04]  /*0d50*/  FSEL R21, R21, R20, P0 ;  /* 0x0000001415157208 */ /* 0x000fc80000000000 */
[----:B------:R-:W-:-:S04]  /*0d60*/  FSETP.GT.AND P0, PT, R22, R21, PT ;  /* 0x000000151600720b */ /* 0x000fc80003f04000 */
[----:B------:R-:W-:-:S04]  /*0d70*/  FSEL R22, R22, R21, P0 ;  /* 0x0000001516167208 */ /* 0x000fc80000000000 */
[----:B------:R-:W-:-:S04]  /*0d80*/  FSETP.GT.AND P0, PT, R23, R22, PT ;  /* 0x000000161700720b */ /* 0x000fc80003f04000 */
[----:B------:R-:W-:Y:S02]  /*0d90*/  FSEL R23, R23, R22, P0 ;  /* 0x0000001617177208 */ /* 0x000fe40000000000 */
[----:B------:R-:W-:Y:S01]  /*0da0*/  PLOP3.LUT P0, PT, PT, PT, PT, 0x80, 0x8 ;  /* 0x000000000008781c */ /* 0x000fe20003f0f070 */
[----:B0-----:R-:W-:Y:S02]  /*0db0*/  UIMAD.WIDE.U32 UR10, UR7, UR6, URZ ;  /* 0x00000006070a72a5 */ /* 0x001fe4000f8e00ff */
[----:B------:R-:W-:Y:S02]  /*0dc0*/  USHF.R.S32.HI UR6, URZ, 0x1f, UR6 ;  /* 0x0000001fff067899 */ /* 0x000fe40008011406 */
[----:B--2---:R-:W-:Y:S02]  /*0dd0*/  ULEA UR12, UP0, UR10, UR12, 0x5 ;  /* 0x0000000c0a0c7291 */ /* 0x004fe4000f8028ff */
[----:B------:R-:W-:-:S04]  /*0de0*/  UIMAD UR6, UR7, UR6, UR11 ;  /* 0x00000006070672a4 */ /* 0x000fc8000f8e020b */
[----:B------:R-:W-:Y:S02]  /*0df0*/  ULEA.HI.X UR6, UR10, UR13, UR6, 0x5, UP0 ;  /* 0x0000000d0a067291 */ /* 0x000fe400080f2c06 */
[----:B------:R-:W-:-:S04]  /*0e00*/  UIADD3 UR10, UP0, UPT, UR12, 0x10, URZ ;  /* 0x000000100c0a7890 */ /* 0x000fc8000ff1e0ff */
[----:B------:R-:W-:Y:S02]  /*0e10*/  UIADD3.X UR11, UPT, UPT, URZ, UR6, URZ, UP0, !UPT ;  /* 0x00000006ff0b7290 */ /* 0x000fe400087fe4ff */
[----:B------:R-:W-:-:S04]  /*0e20*/  USHF.L.U32 UR6, UR4, 0x8, URZ ;  /* 0x0000000804067899 */ /* 0x000fc800080006ff */
[----:B------:R-:W-:Y:S01]  /*0e30*/  UIMAD.WIDE.U32 UR10, UR6, 0x2, UR10 ;  /* 0x00000002060a78a5 */ /* 0x000fe2000f8e000a */
[----:B------:R-:W-:-:S05]  /*0e40*/  IMAD.MOV.U32 R49, RZ, RZ, RZ ;  /* 0x000000ffff317224 */ /* 0x000fca00078e00ff */
[----:B------:R-:W-:Y:S01]  /*0e50*/  IMAD.U32 R25, RZ, RZ, UR11 ;  /* 0x0000000bff197e24 */ /* 0x000fe2000f8e00ff */
[----:B------:R-:W-:Y:S01]  /*0e60*/  MOV R24, UR10 ;  /* 0x0000000a00187c02 */ /* 0x000fe20008000f00 */
[----:B------:R-:W-:Y:S01]  /*0e70*/  IMAD.U32 R21, RZ, RZ, UR11 ;  /* 0x0000000bff157e24 */ /* 0x000fe2000f8e00ff */
[----:B------:R-:W-:Y:S01]  /*0e80*/  CS2R R38, SRZ ;  /* 0x0000000000267805 */ /* 0x000fe2000001ff00 */
[----:B------:R-:W-:Y:S01]  /*0e90*/  IMAD.MOV.U32 R47, RZ, RZ, RZ ;  /* 0x000000ffff2f7224 */ /* 0x000fe200078e00ff */
[----:B------:R-:W-:Y:S01]  /*0ea0*/  MOV R21, R25 ;  /* 0x0000001900157202 */ /* 0x000fe20000000f00 */
[----:B------:R-:W-:Y:S01]  /*0eb0*/  IMAD.MOV.U32 R45, RZ, RZ, RZ ;  /* 0x000000ffff2d7224 */ /* 0x000fe200078e00ff */
[----:B------:R-:W-:Y:S02]  /*0ec0*/  CS2R R34, SRZ ;  /* 0x0000000000227805 */ /* 0x000fe4000001ff00 */
[----:B------:R-:W-:Y:S02]  /*0ed0*/  CS2R R32, SRZ ;  /* 0x0000000000207805 */ /* 0x000fe4000001ff00 */
[----:B------:R-:W-:-:S02]  /*0ee0*/  CS2R R30, SRZ ;  /* 0x00000000001e7805 */ /* 0x000fc4000001ff00 */
[----:B------:R-:W-:Y:S02]  /*0ef0*/  CS2R R28, SRZ ;  /* 0x00000000001c7805 */ /* 0x000fe4000001ff00 */
[----:B------:R-:W-:Y:S02]  /*0f00*/  CS2R R26, SRZ ;  /* 0x00000000001a7805 */ /* 0x000fe4000001ff00 */
[----:B------:R-:W-:Y:S01]  /*0f10*/  CS2R R24, SRZ ;  /* 0x0000000000187805 */ /* 0x000fe2000001ff00 */
[----:B------:R-:W-:Y:S01]  /*0f20*/  UMOV UR6, URZ ;  /* 0x000000ff00067c82 */ /* 0x000fe20008000000 */
[----:B------:R-:W-:Y:S01]  /*0f30*/  UMOV UR9, UR8 ;  /* 0x0000000800097c82 */ /* 0x000fe20008000000 */
[----:B------:R-:W-:-:S13]  /*0f40*/  FSETP.NEU.AND P1, PT, R2, -1.00000001504746621988e+30, PT ;  /* 0xf149f2ca0200780b */ /* 0x000fda0003f2d000 */
[----:B------:R-:W-:-:S05]  /*0f50*/  @P1 FMNMX R23, R2, R23, !PT ;  /* 0x0000001702171209 */ /* 0x000fca0007800000 */
[----:B------:R-:W-:-:S04]  /*0f60*/  @P1 FADD R2, R2, -R23 ;  /* 0x8000001702021221 */ /* 0x000fc80000000000 */
[----:B------:R-:W-:-:S05]  /*0f70*/  @P1 FMUL R2, R2, 1.4426950216293334961 ;  /* 0x3fb8aa3b02021820 */ /* 0x000fca0000400000 */
[----:B------:R-:W-:-:S04]  /*0f80*/  @P1 FSETP.GEU.AND P2, PT, R2, -126, PT ;  /* 0xc2fc00000200180b */ /* 0x000fc80003f4e000 */
[----:B------:R-:W-:-:S13]  /*0f90*/  @P1 PLOP3.LUT P0, PT, P2, PT, PT, 0x80, 0x8 ;  /* 0x000000000008181c */ /* 0x000fda000170f070 */
[----:B------:R-:W-:-:S04]  /*0fa0*/  @!P0 FMUL R2, R2, 0.5 ;  /* 0x3f00000002028820 */ /* 0x000fc80000400000 */
[----:B------:R-:W0:Y:S02]  /*0fb0*/  @P1 MUFU.EX2 R20, R2 ;  /* 0x0000000200141308 */ /* 0x000e240000000800 */
[----:B0-----:R-:W-:-:S05]  /*0fc0*/  @!P0 FMUL R20, R20, R20 ;  /* 0x0000001414148220 */ /* 0x001fca0000400000 */
[----:B------:R-:W-:Y:S01]  /*0fd0*/  @P1 MOV R49, R20 ;  /* 0x0000001400311202 */ /* 0x000fe20000000f00 */
[----:B------:R-:W-:-:S04]  /*0fe0*/  IMAD.U32 R20, RZ, RZ, UR10 ;  /* 0x0000000aff147e24 */ /* 0x000fc8000f8e00ff */
[----:B------:R-:W-:Y:S02]  /*0ff0*/  IMAD.MOV.U32 R22, RZ, RZ, R20 ;  /* 0x000000ffff167224 */ /* 0x000fe400078e0014 */
[-C--:B------:R-:W-:Y:S01]  /*1000*/  FMUL R20, R4, R49.reuse ;  /* 0x0000003104147220 */ /* 0x080fe20000400000 */
        /* <DEDUP_REMOVED lines=15> */
[----:B------:R-:W-:Y:S01]  /*1100*/  FMUL R49, R0, R49 ;  /* 0x0000003100317220 */ /* 0x000fe20000400000 */
[----:B------:R-:W-:-:S07]  /*1110*/  MOV R0, RZ ;  /* 0x000000ff00007202 */ /* 0x000fce0000000f00 */
.L_x_4:
[----:B------:R-:W2:Y:S01]  /*1120*/  LDL R44, [UR9] ;  /* 0x00000009ff2c7983 */ /* 0x000ea20008100800 */
[----:B------:R-:W-:Y:S01]  /*1130*/  R2UR UR10, R36 ;  /* 0x00000000240a72ca */ /* 0x000fe200000e0000 */
[----:B------:R-:W-:Y:S01]  /*1140*/  IMAD.MOV.U32 R4, RZ, RZ, R22 ;  /* 0x000000ffff047224 */ /* 0x000fe200078e0016 */
[----:B------:R-:W-:Y:S01]  /*1150*/  R2UR UR11, R37 ;  /* 0x00000000250b72ca */ /* 0x000fe200000e0000 */
[----:B------:R-:W-:-:S12]  /*1160*/  IMAD.MOV.U32 R5, RZ, RZ, R21 ;  /* 0x000000ffff057224 */ /* 0x000fd800078e0015 */
[----:B------:R-:W3:Y:S01]  /*1170*/  LDG.E.U16.CONSTANT R22, desc[UR10][R4.64+-0x10] ;  /* 0xfffff00a04167981 */ /* 0x000ee2000c1e9500 */
[C---:B------:R-:W-:Y:S02]  /*1180*/  R2UR UR12, R36.reuse ;  /* 0x00000000240c72ca */ /* 0x040fe400000e0000 */
[C---:B------:R-:W-:Y:S01]  /*1190*/  R2UR UR13, R37.reuse ;  /* 0x00000000250d72ca */ /* 0x040fe200000e0000 */
[----:B------:R-:W4:Y:S01]  /*11a0*/  LDG.E.U16.CONSTANT R51, desc[UR10][R4.64+-0xe] ;  /* 0xfffff20a04337981 */ /* 0x000f22000c1e9500 */
[----:B------:R-:W-:Y:S02]  /*11b0*/  R2UR UR18, R36 ;  /* 0x00000000241272ca */ /* 0x000fe400000e0000 */
[----:B------:R-:W-:Y:S01]  /*11c0*/  R2UR UR19, R37 ;  /* 0x00000000251372ca */ /* 0x000fe200000e0000 */
[----:B------:R-:W4:Y:S08]  /*11d0*/  LDG.E.U16.CONSTANT R21, desc[UR10][R4.64+-0x8] ;  /* 0xfffff80a04157981 */ /* 0x000f30000c1e9500 */
[----:B------:R-:W4:Y:S04]  /*11e0*/  LDG.E.U16.CONSTANT R48, desc[UR12][R4.64+-0xc] ;  /* 0xfffff40c04307981 */ /* 0x000f28000c1e9500 */
[----:B------:R-:W4:Y:S01]  /*11f0*/  LDG.E.U16.CONSTANT R46, desc[UR18][R4.64+-0xa] ;  /* 0xfffff612042e7981 */ /* 0x000f22000c1e9500 */
[----:B--2---:R-:W-:-:S04]  /*1200*/  FADD R44, R44, -R23 ;  /* 0x800000172c2c7221 */ /* 0x004fc80000000000 */
[----:B------:R-:W-:-:S05]  /*1210*/  FMUL R50, R44, 1.4426950216293334961 ;  /* 0x3fb8aa3b2c327820 */ /* 0x000fca0000400000 */
[----:B------:R-:W-:-:S13]  /*1220*/  FSETP.GEU.AND P0, PT, R50, -126, PT ;  /* 0xc2fc00003200780b */ /* 0x000fda0003f0e000 */
[----:B------:R-:W-:-:S04]  /*1230*/  @!P0 FMUL R50, R50, 0.5 ;  /* 0x3f00000032328820 */ /* 0x000fc80000400000 */
[----:B------:R-:W0:Y:S01]  /*1240*/  MUFU.EX2 R44, R50 ;  /* 0x00000032002c7308 */ /* 0x000e220000000800 */
[----:B---3--:R-:W-:Y:S02]  /*1250*/  HADD2.F32 R22, -RZ, R22.H0_H0 ;  /* 0x20000016ff167230 */ /* 0x008fe40000004100 */
[----:B0-----:R-:W-:-:S04]  /*1260*/  @!P0 FMUL R44, R44, R44 ;  /* 0x0000002c2c2c8220 */ /* 0x001fc80000400000 */
[----:B------:R-:W-:Y:S02]  /*1270*/  FFMA R47, R44, R22, R47 ;  /* 0x000000162c2f7223 */ /* 0x000fe4000000002f */
[----:B------:R-:W2:Y:S01]  /*1280*/  LDG.E.U16.CONSTANT R22, desc[UR10][R4.64+-0x6] ;  /* 0xfffffa0a04167981 */ /* 0x000ea2000c1e9500 */
[----:B----4-:R-:W-:-:S05]  /*1290*/  HADD2.F32 R48, -RZ, R48.H0_H0 ;  /* 0x20000030ff307230 */ /* 0x010fca0000004100 */
[----:B------:R-:W-:Y:S02]  /*12a0*/  FFMA R39, R44, R48, R39 ;  /* 0x000000302c277223 */ /* 0x000fe40000000027 */
[----:B------:R-:W3:Y:S01]  /*12b0*/  LDG.E.U16.CONSTANT R48, desc[UR10][R4.64+-0x4] ;  /* 0xfffffc0a04307981 */ /* 0x000ee2000c1e9500 */
[----:B------:R-:W-:Y:S02]  /*12c0*/  HADD2.F32 R51, -RZ, R51.H0_H0 ;  /* 0x20000033ff337230 */ /* 0x000fe40000004100 */
[----:B------:R-:W-:-:S03]  /*12d0*/  HADD2.F32 R50, -RZ, R21.H0_H0 ;  /* 0x20000015ff327230 */ /* 0x000fc60000004100 */
[C---:B------:R-:W-:Y:S01]  /*12e0*/  FFMA R45, R44.reuse, R51, R45 ;  /* 0x000000332c2d7223 */ /* 0x040fe2000000002d */
[----:B------:R-:W-:Y:S02]  /*12f0*/  HADD2.F32 R51, -RZ, R46.H0_H0 ;  /* 0x2000002eff337230 */ /* 0x000fe40000004100 */
[----:B------:R-:W-:Y:S01]  /*1300*/  FFMA R35, R44, R50, R35 ;  /* 0x000000322c237223 */ /* 0x000fe20000000023 */
[----:B------:R-:W4:Y:S04]  /*1310*/  LDG.E.U16.CONSTANT R46, desc[UR12][R4.64+-0x2] ;  /* 0xfffffe0c042e7981 */ /* 0x000f28000c1e9500 */
[----:B------:R-:W4:Y:S01]  /*1320*/  LDG.E.U16.CONSTANT R50, desc[UR18][R4.64] ;  /* 0x0000001204327981 */ /* 0x000f22000c1e9500 */
[----:B--2---:R-:W-:-:S05]  /*1330*/  HADD2.F32 R21, -RZ, R22.H0_H0 ;  /* 0x20000016ff157230 */ /* 0x004fca0000004100 */
[C---:B------:R-:W-:Y:S02]  /*1340*/  FFMA R32, R44.reuse, R21, R32 ;  /* 0x000000152c207223 */ /* 0x040fe40000000020 */
[----:B------:R-:W2:Y:S01]  /*1350*/  LDG.E.U16.CONSTANT R21, desc[UR10][R4.64+0x4] ;  /* 0x0000040a04157981 */ /* 0x000ea2000c1e9500 */
[----:B------:R-:W-:Y:S01]  /*1360*/  FFMA R34, R44, R51, R34 ;  /* 0x000000332c227223 */ /* 0x000fe20000000022 */
[----:B---3--:R-:W-:Y:S01]  /*1370*/  HADD2.F32 R48, -RZ, R48.H0_H0 ;  /* 0x20000030ff307230 */ /* 0x008fe20000004100 */
[----:B------:R-:W-:Y:S01]  /*1380*/  R2UR UR20, R36 ;  /* 0x00000000241472ca */ /* 0x000fe200000e0000 */
[----:B------:R-:W3:Y:S01]  /*1390*/  LDG.E.U16.CONSTANT R51, desc[UR10][R4.64+0x2] ;  /* 0x0000020a04337981 */ /* 0x000ee2000c1e9500 */
[----:B------:R-:W-:Y:S02]  /*13a0*/  R2UR UR21, R37 ;  /* 0x00000000251572ca */ /* 0x000fe400000e0000 */
[----:B------:R-:W-:Y:S02]  /*13b0*/  FFMA R33, R44, R48, R33 ;  /* 0x000000302c217223 */ /* 0x000fe40000000021 */
[----:B------:R-:W3:Y:S01]  /*13c0*/  LDG.E.U16.CONSTANT R48, desc[UR10][R4.64+0x6] ;  /* 0x0000060a04307981 */ /* 0x000ee2000c1e9500 */
[----:B----4-:R-:W-:-:S03]  /*13d0*/  HADD2.F32 R53, -RZ, R46.H0_H0 ;  /* 0x2000002eff357230 */ /* 0x010fc60000004100 */
[----:B------:R-:W4:Y:S01]  /*13e0*/  LDG.E.U16.CONSTANT R46, desc[UR18][R4.64+0xa] ;  /* 0x00000a12042e7981 */ /* 0x000f22000c1e9500 */
[----:B------:R-:W-:-:S04]  /*13f0*/  HADD2.F32 R50, -RZ, R50.H0_H0 ;  /* 0x20000032ff327230 */ /* 0x000fc80000004100 */
[----:B------:R-:W4:Y:S01]  /*1400*/  LDG.E.U16.CONSTANT R22, desc[UR20][R4.64+0xc] ;  /* 0x00000c1404167981 */ /* 0x000f22000c1e9500 */
[----:B------:R-:W-:-:S03]  /*1410*/  FFMA R31, R44, R50, R31 ;  /* 0x000000322c1f7223 */ /* 0x000fc6000000001f */
[----:B------:R-:W4:Y:S01]  /*1420*/  LDG.E.U16.CONSTANT R50, desc[UR12][R4.64+0x8] ;  /* 0x0000080c04327981 */ /* 0x000f22000c1e9500 */
[----:B--2---:R-:W-:-:S05]  /*1430*/  HADD2.F32 R21, -RZ, R21.H0_H0 ;  /* 0x20000015ff157230 */ /* 0x004fca0000004100 */
[----:B------:R-:W-:Y:S02]  /*1440*/  FFMA R29, R44, R21, R29 ;  /* 0x000000152c1d7223 */ /* 0x000fe4000000001d */
[----:B------:R-:W2:Y:S01]  /*1450*/  LDG.E.U16.CONSTANT R21, desc[UR10][R4.64+0xe] ;  /* 0x00000e0a04157981 */ /* 0x000ea2000c1e9500 */
[----:B---3--:R-:W-:Y:S01]  /*1460*/  HADD2.F32 R51, -RZ, R51.H0_H0 ;  /* 0x20000033ff337230 */ /* 0x008fe20000004100 */
[----:B------:R-:W-:-:S04]  /*1470*/  UIADD3 UR6, UPT, UPT, UR6, 0x1, URZ ;  /* 0x0000000106067890 */ /* 0x000fc8000fffe0ff */
[----:B------:R-:W-:Y:S01]  /*1480*/  FFMA R28, R44, R51, R28 ;  /* 0x000000332c1c7223 */ /* 0x000fe2000000001c */
[----:B------:R-:W-:Y:S01]  /*1490*/  HADD2.F32 R51, -RZ, R48.H0_H0 ;  /* 0x20000030ff337230 */ /* 0x000fe20000004100 */
[----:B------:R-:W-:-:S04]  /*14a0*/  UISETP.NE.AND UP0, UPT, UR6, 0x10, UPT ;  /* 0x000000100600788c */ /* 0x000fc8000bf05270 */
[C---:B------:R-:W-:Y:S01]  /*14b0*/  FFMA R26, R44.reuse, R51, R26 ;  /* 0x000000332c1a7223 */ /* 0x040fe2000000001a */
[----:B----4-:R-:W-:Y:S02]  /*14c0*/  HADD2.F32 R51, -RZ, R46.H0_H0 ;  /* 0x2000002eff337230 */ /* 0x010fe40000004100 */
[----:B------:R-:W-:Y:S02]  /*14d0*/  HADD2.F32 R22, -RZ, R22.H0_H0 ;  /* 0x20000016ff167230 */ /* 0x000fe40000004100 */
[----:B------:R-:W-:Y:S02]  /*14e0*/  HADD2.F32 R50, -RZ, R50.H0_H0 ;  /* 0x20000032ff327230 */ /* 0x000fe40000004100 */
[C---:B------:R-:W-:Y:S01]  /*14f0*/  FFMA R24, R44.reuse, R51, R24 ;  /* 0x000000332c187223 */ /* 0x040fe20000000018 */
[----:B------:R-:W-:Y:S01]  /*1500*/  FFMA R25, R44, R22, R25 ;  /* 0x000000162c197223 */ /* 0x000fe20000000019 */
[----:B------:R-:W-:Y:S01]  /*1510*/  IADD3 R22, P0, PT, R4, 0x20, RZ ;  /* 0x0000002004167810 */ /* 0x000fe20007f1e0ff */
[C---:B------:R-:W-:Y:S01]  /*1520*/  FFMA R30, R44.reuse, R53, R30 ;  /* 0x000000352c1e7223 */ /* 0x040fe2000000001e */
[C---:B------:R-:W-:Y:S01]  /*1530*/  FFMA R27, R44.reuse, R50, R27 ;  /* 0x000000322c1b7223 */ /* 0x040fe2000000001b */
[----:B------:R-:W-:Y:S01]  /*1540*/  FADD R38, R44, R38 ;  /* 0x000000262c267221 */ /* 0x000fe20000000000 */
[----:B------:R-:W-:Y:S01]  /*1550*/  UIADD3 UR9, UPT, UPT, UR9, 0x4, URZ ;  /* 0x0000000409097890 */ /* 0x000fe2000fffe0ff */
[----:B--2---:R-:W-:Y:S01]  /*1560*/  HADD2.F32 R51, -RZ, R21.H0_H0 ;  /* 0x20000015ff337230 */ /* 0x004fe20000004100 */
[----:B------:R-:W-:-:S04]  /*1570*/  IADD3.X R21, PT, PT, RZ, R5, RZ, P0, !PT ;  /* 0x00000005ff157210 */ /* 0x000fc800007fe4ff */
[----:B------:R-:W-:Y:S01]  /*1580*/  FFMA R0, R44, R51, R0 ;  /* 0x000000332c007223 */ /* 0x000fe20000000000 */
[----:B------:R-:W-:Y:S06]  /*1590*/  BRA.U UP0, `(.L_x_4) ;  /* 0xfffffff900e07547 */ /* 0x000fec000b83ffff */
[----:B------:R-:W-:Y:S01]  /*15a0*/  ULEA UR6, UR5, UR15, 0x2 ;  /* 0x0000000f05067291 */ /* 0x000fe2000f8e10ff */
[----:B------:R-:W-:Y:S01]  /*15b0*/  FADD R21, R49, R38 ;  /* 0x0000002631157221 */ /* 0x000fe20000000000 */
[----:B------:R-:W-:Y:S01]  /*15c0*/  ULEA UR9, UR5, UR16, 0x6 ;  /* 0x0000001005097291 */ /* 0x000fe2000f8e30ff */
[----:B------:R-:W-:Y:S01]  /*15d0*/  FADD R4, R20, R47 ;  /* 0x0000002f14047221 */ /* 0x000fe20000000000 */
        /* <DEDUP_REMOVED lines=15> */
[----:B------:R1:W-:Y:S04]  /*16d0*/  STL [UR6], R23 ;  /* 0x00000017ff007987 */ /* 0x0003e80008100806 */
[----:B------:R1:W-:Y:S04]  /*16e0*/  STL [UR6+0x20], R21 ;  /* 0x00002015ff007987 */ /* 0x0003e80008100806 */
[----:B------:R1:W-:Y:S04]  /*16f0*/  STL.128 [UR9], R4 ;  /* 0x00000004ff007987 */ /* 0x0003e80008100c09 */
[----:B------:R1:W-:Y:S04]  /*1700*/  STL.128 [UR9+0x10], R8 ;  /* 0x00001008ff007987 */ /* 0x0003e80008100c09 */
[----:B------:R1:W-:Y:S04]  /*1710*/  STL.128 [UR9+0x20], R12 ;  /* 0x0000200cff007987 */ /* 0x0003e80008100c09 */
[----:B------:R1:W-:Y:S02]  /*1720*/  STL.128 [UR9+0x30], R16 ;  /* 0x00003010ff007987 */ /* 0x0003e40008100c09 */
.L_x_3:
[----:B------:R-:W-:Y:S05]  /*1730*/  BSYNC.RECONVERGENT B0 ;  /* 0x0000000000007941 */ /* 0x000fea0003800200 */
.L_x_2:
[----:B------:R-:W-:-:S04]  /*1740*/  UIADD3 UR5, UPT, UPT, UR5, 0x1, URZ ;  /* 0x0000000105057890 */ /* 0x000fc8000fffe0ff */
[----:B------:R-:W-:-:S09]  /*1750*/  UISETP.NE.AND UP0, UPT, UR5, 0x8, UPT ;  /* 0x000000080500788c */ /* 0x000fd2000bf05270 */
[----:B------:R-:W-:Y:S05]  /*1760*/  BRA.U UP0, `(.L_x_5) ;  /* 0xfffffff100587547 */ /* 0x000fea000b83ffff */
[----:B------:R-:W2:Y:S01]  /*1770*/  LDCU UR5, c[0x0][0x3a4] ;  /* 0x00007480ff0577ac */ /* 0x000ea20008000800 */
[----:B------:R-:W-:Y:S02]  /*1780*/  UIADD3 UR4, UPT, UPT, UR4, 0x1, URZ ;  /* 0x0000000104047890 */ /* 0x000fe4000fffe0ff */
[----:B--2---:R-:W-:-:S04]  /*1790*/  USHF.R.S32.HI UR6, URZ, 0x1f, UR5 ;  /* 0x0000001fff067899 */ /* 0x004fc80008011405 */
[----:B------:R-:W-:-:S04]  /*17a0*/  ULEA.HI UR6, UR6, UR5, URZ, 0x4 ;  /* 0x0000000506067291 */ /* 0x000fc8000f8f20ff */
[----:B------:R-:W-:-:S04]  /*17b0*/  USHF.R.S32.HI UR6, URZ, 0x4, UR6 ;  /* 0x00000004ff067899 */ /* 0x000fc80008011406 */
[----:B------:R-:W-:Y:S01]  /*17c0*/  UISETP.NE.AND UP0, UPT, UR4, UR6, UPT ;  /* 0x000000060400728c */ /* 0x000fe2000bf05270 */
[----:B------:R-:W-:Y:S08]  /*17d0*/  BAR.SYNC.DEFER_BLOCKING 0x0 ;  /* 0x0000000000007b1d */ /* 0x000ff00000010000 */
[----:B------:R-:W-:Y:S05]  /*17e0*/  BRA.U UP0, `(.L_x_6) ;  /* 0xffffffed004c7547 */ /* 0x000fea000b83ffff */
.L_x_0:
[----:B0-----:R-:W0:Y:S02]  /*17f0*/  S2R R2, SR_TID.X ;  /* 0x0000000000027919 */ /* 0x001e240000002100 */
[----:B0-----:R-:W-:-:S04]  /*1800*/  LOP3.LUT R0, R2, 0x1f, RZ, 0xc0, !PT ;  /* 0x0000001f02007812 */ /* 0x001fc800078ec0ff */
[----:B------:R-:W-:-:S13]  /*1810*/  ISETP.NE.AND P0, PT, R0, RZ, PT ;  /* 0x000000ff0000720c */ /* 0x000fda0003f05270 */
[----:B------:R-:W-:Y:S05]  /*1820*/  @P0 EXIT ;  /* 0x000000000000094d */ /* 0x000fea0003800000 */
[----:B-1----:R-:W2:Y:S01]  /*1830*/  LDL.128 R16, [R1+0x20] ;  /* 0x0000200001107983 */ /* 0x002ea20000100c00 */
[----:B------:R-:W-:Y:S01]  /*1840*/  SHF.R.U32.HI R2, RZ, 0x5, R2 ;  /* 0x00000005ff027819 */ /* 0x000fe20000011602 */
[----:B------:R-:W-:Y:S04]  /*1850*/  BSSY.RECONVERGENT B0, `(.L_x_7) ;  /* 0x0000010000007945 */ /* 0x000fe80003800200 */
[----:B------:R-:W-:Y:S02]  /*1860*/  IMAD.SHL.U32 R2, R2, 0x80, RZ ;  /* 0x0000008002027824 */ /* 0x000fe400078e00ff */
[----:B--2---:R-:W-:-:S04]  /*1870*/  FADD R16, R16, 9.9999999747524270788e-07 ;  /* 0x358637bd10107421 */ /* 0x004fc80000000000 */
[----:B------:R-:W-:-:S05]  /*1880*/  VIADD R0, R16, 0x1800000 ;  /* 0x0180000010007836 */ /* 0x000fca0000000000 */
[----:B------:R-:W-:-:S04]  /*1890*/  LOP3.LUT R0, R0, 0x7f800000, RZ, 0xc0, !PT ;  /* 0x7f80000000007812 */ /* 0x000fc800078ec0ff */
[----:B------:R-:W-:-:S13]  /*18a0*/  ISETP.GT.U32.AND P0, PT, R0, 0x1ffffff, PT ;  /* 0x01ffffff0000780c */ /* 0x000fda0003f04070 */
[----:B------:R-:W-:Y:S05]  /*18b0*/  @P0 BRA `(.L_x_8) ;  /* 0x0000000000140947 */ /* 0x000fea0003800000 */
[----:B------:R-:W-:Y:S02]  /*18c0*/  MOV R0, R16 ;  /* 0x0000001000007202 */ /* 0x000fe40000000f00 */
[----:B------:R-:W-:-:S07]  /*18d0*/  MOV R12, 0x18f0 ;  /* 0x000018f0000c7802 */ /* 0x000fce0000000f00 */
[----:B-----5:R-:W-:Y:S05]  /*18e0*/  CALL.REL.NOINC `($__internal_0_$__cuda_sm20_rcp_rn_f32_slowpath) ;  /* 0x0000002000947944 */ /* 0x020fea0003c00000 */
[----:B------:R-:W-:Y:S01]  /*18f0*/  IMAD.MOV.U32 R0, RZ, RZ, R4 ;  /* 0x000000ffff007224 */ /* 0x000fe200078e0004 */
[----:B------:R-:W-:Y:S06]  /*1900*/  BRA `(.L_x_9) ;  /* 0x0000000000107947 */ /* 0x000fec0003800000 */
.L_x_8:
[----:B------:R-:W0:Y:S02]  /*1910*/  MUFU.RCP R3, R16 ;  /* 0x0000001000037308 */ /* 0x000e240000001000 */
[----:B0-----:R-:W-:-:S04]  /*1920*/  FFMA R0, R16, R3, -1 ;  /* 0xbf80000010007423 */ /* 0x001fc80000000003 */
[----:B------:R-:W-:-:S04]  /*1930*/  FADD.FTZ R0, -R0, -RZ ;  /* 0x800000ff00007221 */ /* 0x000fc80000010100 */
[----:B------:R-:W-:-:S07]  /*1940*/  FFMA R0, R3, R0, R3 ;  /* 0x0000000003007223 */ /* 0x000fce0000000003 */
.L_x_9:
[----:B------:R-:W-:Y:S05]  /*1950*/  BSYNC.RECONVERGENT B0 ;  /* 0x0000000000007941 */ /* 0x000fea0003800200 */
.L_x_7:
[----:B------:R-:W2:Y:S01]  /*1960*/  LDL.128 R24, [R1+0x40] ;  /* 0x0000400001187983 */ /* 0x000ea20000100c00 */
[----:B------:R-:W0:Y:S03]  /*1970*/  LDCU.64 UR4, c[0x0][0x398] ;  /* 0x00007300ff0477ac */ /* 0x000e260008000a00 */
[----:B------:R-:W3:Y:S04]  /*1980*/  LDL.128 R12, [R1+0x50] ;  /* 0x00005000010c7983 */ /* 0x000ee80000100c00 */
[----:B------:R-:W4:Y:S04]  /*1990*/  LDL.128 R8, [R1+0x60] ;  /* 0x0000600001087983 */ /* 0x000f280000100c00 */
[----:B------:R-:W4:Y:S01]  /*19a0*/  LDL.128 R4, [R1+0x70] ;  /* 0x0000700001047983 */ /* 0x000f220000100c00 */
[----:B------:R-:W-:Y:S01]  /*19b0*/  R2UR UR8, R36 ;  /* 0x00000000240872ca */ /* 0x000fe200000e0000 */
[----:B------:R-:W-:Y:S01]  /*19c0*/  BSSY.RECONVERGENT B0, `(.L_x_10) ;  /* 0x0000042000007945 */ /* 0x000fe20003800200 */
[----:B------:R-:W-:-:S02]  /*19d0*/  R2UR UR9, R37 ;  /* 0x00000000250972ca */ /* 0x000fc400000e0000 */
[C---:B------:R-:W-:Y:S01]  /*19e0*/  R2UR UR14, R36.reuse ;  /* 0x00000000240e72ca */ /* 0x040fe200000e0000 */
[----:B0-----:R-:W-:Y:S01]  /*19f0*/  ULEA UR4, UP0, UR7, UR4, 0xa ;  /* 0x0000000407047291 */ /* 0x001fe2000f8050ff */
[C---:B------:R-:W-:Y:S02]  /*1a00*/  R2UR UR15, R37.reuse ;  /* 0x00000000250f72ca */ /* 0x040fe400000e0000 */
[C---:B------:R-:W-:Y:S01]  /*1a10*/  R2UR UR6, R36.reuse ;  /* 0x00000000240672ca */ /* 0x040fe200000e0000 */
[----:B------:R-:W-:Y:S01]  /*1a20*/  ULEA.HI.X UR7, UR7, UR5, URZ, 0xa, UP0 ;  /* 0x0000000507077291 */ /* 0x000fe200080f54ff */
[----:B------:R-:W-:Y:S01]  /*1a30*/  R2UR UR5, R37 ;  /* 0x00000000250572ca */ /* 0x000fe200000e0000 */
[----:B------:R-:W-:Y:S01]  /*1a40*/  IMAD.U32 R20, RZ, RZ, UR4 ;  /* 0x00000004ff147e24 */ /* 0x000fe2000f8e00ff */
[C---:B------:R-:W-:Y:S02]  /*1a50*/  R2UR UR4, R36.reuse ;  /* 0x00000000240472ca */ /* 0x040fe400000e0000 */
[----:B------:R-:W-:-:S02]  /*1a60*/  R2UR UR10, R36 ;  /* 0x00000000240a72ca */ /* 0x000fc400000e0000 */
[----:B------:R-:W-:Y:S02]  /*1a70*/  MOV R21, UR7 ;  /* 0x0000000700157c02 */ /* 0x000fe40008000f00 */
[C---:B------:R-:W-:Y:S02]  /*1a80*/  R2UR UR7, R37.reuse ;  /* 0x00000000250772ca */ /* 0x040fe400000e0000 */
[C---:B------:R-:W-:Y:S01]  /*1a90*/  R2UR UR11, R37.reuse ;  /* 0x00000000250b72ca */ /* 0x040fe200000e0000 */
[----:B------:R-:W-:Y:S01]  /*1aa0*/  IMAD.WIDE.U32 R2, R2, 0x4, R20 ;  /* 0x0000000402027825 */ /* 0x000fe200078e0014 */
[C---:B------:R-:W-:Y:S02]  /*1ab0*/  R2UR UR12, R36.reuse ;  /* 0x00000000240c72ca */ /* 0x040fe400000e0000 */
[----:B------:R-:W-:Y:S02]  /*1ac0*/  R2UR UR13, R37 ;  /* 0x00000000250d72ca */ /* 0x000fe400000e0000 */
[----:B------:R-:W-:-:S02]  /*1ad0*/  R2UR UR16, R36 ;  /* 0x00000000241072ca */ /* 0x000fc400000e0000 */
[C---:B------:R-:W-:Y:S02]  /*1ae0*/  R2UR UR17, R37.reuse ;  /* 0x00000000251172ca */ /* 0x040fe400000e0000 */
[----:B------:R-:W-:Y:S02]  /*1af0*/  R2UR UR18, R36 ;  /* 0x00000000241272ca */ /* 0x000fe400000e0000 */
[----:B------:R-:W-:Y:S01]  /*1b00*/  R2UR UR19, R37 ;  /* 0x00000000251372ca */ /* 0x000fe200000e0000 */
[-C--:B--2---:R-:W-:Y:S01]  /*1b10*/  FMUL R21, R24, R0.reuse ;  /* 0x0000000018157220 */ /* 0x084fe20000400000 */
[-C--:B------:R-:W-:Y:S01]  /*1b20*/  FMUL R23, R26, R0.reuse ;  /* 0x000000001a177220 */ /* 0x080fe20000400000 */
[-C--:B------:R-:W-:Y:S01]  /*1b30*/  FMUL R25, R25, R0.reuse ;  /* 0x0000000019197220 */ /* 0x080fe20000400000 */
[-C--:B------:R-:W-:Y:S01]  /*1b40*/  FMUL R27, R27, R0.reuse ;  /* 0x000000001b1b7220 */ /* 0x080fe20000400000 */
[-C--:B---3--:R-:W-:Y:S01]  /*1b50*/  FMUL R13, R13, R0.reuse ;  /* 0x000000000d0d7220 */ /* 0x088fe20000400000 */
[-C--:B------:R-:W-:Y:S01]  /*1b60*/  FMUL R15, R15, R0.reuse ;  /* 0x000000000f0f7220 */ /* 0x080fe20000400000 */
[----:B------:R0:W-:Y:S01]  /*1b70*/  STG.E desc[UR4][R2.64], R21 ;  /* 0x0000001502007986 */ /* 0x0001e2000c101904 */
[-C--:B------:R-:W-:Y:S01]  /*1b80*/  FMUL R29, R12, R0.reuse ;  /* 0x000000000c1d7220 */ /* 0x080fe20000400000 */
[-C--:B------:R-:W-:Y:S01]  /*1b90*/  FMUL R31, R14, R0.reuse ;  /* 0x000000000e1f7220 */ /* 0x080fe20000400000 */
[-C--:B----4-:R-:W-:Y:S01]  /*1ba0*/  FMUL R9, R9, R0.reuse ;  /* 0x0000000009097220 */ /* 0x090fe20000400000 */
[----:B------:R1:W-:Y:S01]  /*1bb0*/  STG.E desc[UR8][R2.64+0x8], R23 ;  /* 0x0000081702007986 */ /* 0x0003e2000c101908 */
[-C--:B------:R-:W-:Y:S01]  /*1bc0*/  FMUL R11, R11, R0.reuse ;  /* 0x000000000b0b7220 */ /* 0x080fe20000400000 */
[-C--:B------:R-:W-:Y:S01]  /*1bd0*/  FMUL R5, R5, R0.reuse ;  /* 0x0000000005057220 */ /* 0x080fe20000400000 */
[-C--:B------:R-:W-:Y:S01]  /*1be0*/  FMUL R7, R7, R0.reuse ;  /* 0x0000000007077220 */ /* 0x080fe20000400000 */
[----:B------:R2:W-:Y:S04]  /*1bf0*/  STG.E desc[UR14][R2.64+0x14], R13 ;  /* 0x0000140d02007986 */ /* 0x0005e8000c10190e */
[----:B------:R3:W-:Y:S01]  /*1c00*/  STG.E desc[UR4][R2.64+0x1c], R15 ;  /* 0x00001c0f02007986 */ /* 0x0007e2000c101904 */
[-C--:B0-----:R-:W-:Y:S01]  /*1c10*/  FMUL R21, R8, R0.reuse ;  /* 0x0000000008157220 */ /* 0x081fe20000400000 */
[----:B-1----:R-:W-:-:S02]  /*1c20*/  FMUL R23, R6, R0 ;  /* 0x0000000006177220 */ /* 0x002fc40000400000 */
[----:B------:R0:W-:Y:S01]  /*1c30*/  STG.E desc[UR6][R2.64+0x4], R25 ;  /* 0x0000041902007986 */ /* 0x0001e2000c101906 */
[----:B--2---:R-:W-:-:S03]  /*1c40*/  FMUL R13, R10, R0 ;  /* 0x000000000a0d7220 */ /* 0x004fc60000400000 */
[----:B------:R0:W-:Y:S01]  /*1c50*/  STG.E desc[UR10][R2.64+0xc], R27 ;  /* 0x00000c1b02007986 */ /* 0x0001e2000c10190a */
[----:B---3--:R-:W-:Y:S01]  /*1c60*/  FMUL R15, R4, R0 ;  /* 0x00000000040f7220 */ /* 0x008fe20000400000 */
[----:B------:R-:W-:Y:S02]  /*1c70*/  FADD R0, R17, 9.9999999747524270788e-07 ;  /* 0x358637bd11007421 */ /* 0x000fe40000000000 */
[----:B------:R0:W-:Y:S02]  /*1c80*/  STG.E desc[UR12][R2.64+0x10], R29 ;  /* 0x0000101d02007986 */ /* 0x0001e4000c10190c */
[----:B------:R-:W-:Y:S02]  /*1c90*/  VIADD R4, R0, 0x1800000 ;  /* 0x0180000000047836 */ /* 0x000fe40000000000 */
[----:B------:R0:W-:Y:S03]  /*1ca0*/  STG.E desc[UR16][R2.64+0x18], R31 ;  /* 0x0000181f02007986 */ /* 0x0001e6000c101910 */
[----:B------:R-:W-:Y:S01]  /*1cb0*/  LOP3.LUT R4, R4, 0x7f800000, RZ, 0xc0, !PT ;  /* 0x7f80000004047812 */ /* 0x000fe200078ec0ff */
[----:B------:R0:W-:Y:S03]  /*1cc0*/  STG.E desc[UR6][R2.64+0x20], R21 ;  /* 0x0000201502007986 */ /* 0x0001e6000c101906 */
[----:B------:R-:W-:Y:S01]  /*1cd0*/  ISETP.GT.U32.AND P0, PT, R4, 0x1ffffff, PT ;  /* 0x01ffffff0400780c */ /* 0x000fe20003f04070 */
[----:B------:R0:W-:Y:S04]  /*1ce0*/  STG.E desc[UR8][R2.64+0x24], R9 ;  /* 0x0000240902007986 */ /* 0x0001e8000c101908 */
[----:B------:R0:W-:Y:S04]  /*1cf0*/  STG.E desc[UR10][R2.64+0x28], R13 ;  /* 0x0000280d02007986 */ /* 0x0001e8000c10190a */
[----:B------:R0:W-:Y:S04]  /*1d00*/  STG.E desc[UR4][R2.64+0x2c], R11 ;  /* 0x00002c0b02007986 */ /* 0x0001e8000c101904 */
[----:B------:R0:W-:Y:S04]  /*1d10*/  STG.E desc[UR12][R2.64+0x30], R15 ;  /* 0x0000300f02007986 */ /* 0x0001e8000c10190c */
[----:B------:R0:W-:Y:S04]  /*1d20*/  STG.E desc[UR14][R2.64+0x34], R5 ;  /* 0x0000340502007986 */ /* 0x0001e8000c10190e */
[----:B------:R0:W-:Y:S04]  /*1d30*/  STG.E desc[UR16][R2.64+0x38], R23 ;  /* 0x0000381702007986 */ /* 0x0001e8000c101910 */
[----:B------:R0:W-:Y:S01]  /*1d40*/  STG.E desc[UR18][R2.64+0x3c], R7 ;  /* 0x00003c0702007986 */ /* 0x0001e2000c101912 */
[----:B------:R-:W-:Y:S05]  /*1d50*/  @P0 BRA `(.L_x_11) ;  /* 0x0000000000100947 */ /* 0x000fea0003800000 */
[----:B------:R-:W-:-:S07]  /*1d60*/  MOV R12, 0x1d80 ;  /* 0x00001d80000c7802 */ /* 0x000fce0000000f00 */
[----:B0----5:R-:W-:Y:S05]  /*1d70*/  CALL.REL.NOINC `($__internal_0_$__cuda_sm20_rcp_rn_f32_slowpath) ;  /* 0x0000001c00707944 */ /* 0x021fea0003c00000 */
[----:B------:R-:W-:Y:S01]  /*1d80*/  IMAD.MOV.U32 R16, RZ, RZ, R4 ;  /* 0x000000ffff107224 */ /* 0x000fe200078e0004 */
[----:B------:R-:W-:Y:S06]  /*1d90*/  BRA `(.L_x_12) ;  /* 0x0000000000107947 */ /* 0x000fec0003800000 */
.L_x_11:
[----:B0-----:R-:W0:Y:S02]  /*1da0*/  MUFU.RCP R5, R0 ;  /* 0x0000000000057308 */ /* 0x001e240000001000 */
[----:B0-----:R-:W-:-:S04]  /*1db0*/  FFMA R4, R0, R5, -1 ;  /* 0xbf80000000047423 */ /* 0x001fc80000000005 */
[----:B------:R-:W-:-:S04]  /*1dc0*/  FADD.FTZ R4, -R4, -RZ ;  /* 0x800000ff04047221 */ /* 0x000fc80000010100 */
[----:B------:R-:W-:-:S07]  /*1dd0*/  FFMA R16, R5, R4, R5 ;  /* 0x0000000405107223 */ /* 0x000fce0000000005 */
.L_x_12:
[----:B------:R-:W-:Y:S05]  /*1de0*/  BSYNC.RECONVERGENT B0 ;  /* 0x0000000000007941 */ /* 0x000fea0003800200 */
.L_x_10:
[----:B------:R-:W2:Y:S04]  /*1df0*/  LDL.128 R12, [R1+0x90] ;  /* 0x00009000010c7983 */ /* 0x000ea80000100c00 */
[----:B------:R-:W3:Y:S04]  /*1e00*/  LDL.128 R4, [R1+0xb0] ;  /* 0x0000b00001047983 */ /* 0x000ee80000100c00 */
[----:B------:R-:W4:Y:S04]  /*1e10*/  LDL.128 R24, [R1+0x80] ;  /* 0x0000800001187983 */ /* 0x000f280000100c00 */
[----:B------:R-:W4:Y:S01]  /*1e20*/  LDL.128 R8, [R1+0xa0] ;  /* 0x0000a00001087983 */ /* 0x000f220000100c00 */
[----:B------:R-:W-:-:S02]  /*1e30*/  R2UR UR4, R36 ;  /* 0x00000000240472ca */ /* 0x000fc400000e0000 */
[C---:B------:R-:W-:Y:S01]  /*1e40*/  R2UR UR5, R37.reuse ;  /* 0x00000000250572ca */ /* 0x040fe200000e0000 */
[----:B------:R-:W-:Y:S01]  /*1e50*/  FADD R0, R18, 9.9999999747524270788e-07 ;  /* 0x358637bd12007421 */ /* 0x000fe20000000000 */
[C---:B------:R-:W-:Y:S02]  /*1e60*/  R2UR UR6, R36.reuse ;  /* 0x00000000240672ca */ /* 0x040fe400000e0000 */
[C---:B------:R-:W-:Y:S02]  /*1e70*/  R2UR UR7, R37.reuse ;  /* 0x00000000250772ca */ /* 0x040fe400000e0000 */
[C---:B------:R-:W-:Y:S02]  /*1e80*/  R2UR UR14, R36.reuse ;  /* 0x00000000240e72ca */ /* 0x040fe400000e0000 */
[----:B------:R-:W-:Y:S02]  /*1e90*/  R2UR UR15, R37 ;  /* 0x00000000250f72ca */ /* 0x000fe400000e0000 */
[----:B------:R-:W-:-:S02]  /*1ea0*/  R2UR UR8, R36 ;  /* 0x00000000240872ca */ /* 0x000fc400000e0000 */
[C---:B------:R-:W-:Y:S02]  /*1eb0*/  R2UR UR9, R37.reuse ;  /* 0x00000000250972ca */ /* 0x040fe400000e0000 */
[C---:B------:R-:W-:Y:S02]  /*1ec0*/  R2UR UR10, R36.reuse ;  /* 0x00000000240a72ca */ /* 0x040fe400000e0000 */
[C---:B------:R-:W-:Y:S02]  /*1ed0*/  R2UR UR11, R37.reuse ;  /* 0x00000000250b72ca */ /* 0x040fe400000e0000 */
[C---:B------:R-:W-:Y:S02]  /*1ee0*/  R2UR UR12, R36.reuse ;  /* 0x00000000240c72ca */ /* 0x040fe400000e0000 */
[----:B------:R-:W-:Y:S02]  /*1ef0*/  R2UR UR13, R37 ;  /* 0x00000000250d72ca */ /* 0x000fe400000e0000 */
[----:B------:R-:W-:-:S02]  /*1f00*/  R2UR UR16, R36 ;  /* 0x00000000241072ca */ /* 0x000fc400000e0000 */
[C---:B------:R-:W-:Y:S02]  /*1f10*/  R2UR UR17, R37.reuse ;  /* 0x00000000251172ca */ /* 0x040fe400000e0000 */
[----:B------:R-:W-:Y:S02]  /*1f20*/  R2UR UR18, R36 ;  /* 0x00000000241272ca */ /* 0x000fe400000e0000 */
[----:B------:R-:W-:Y:S01]  /*1f30*/  R2UR UR19, R37 ;  /* 0x00000000251372ca */ /* 0x000fe200000e0000 */
[----:B------:R-:W-:Y:S01]  /*1f40*/  BSSY.RECONVERGENT B0, `(.L_x_13) ;  /* 0x000002d000007945 */ /* 0x000fe20003800200 */
[----:B--2---:R-:W-:-:S05]  /*1f50*/  FMUL R15, R15, R16 ;  /* 0x000000100f0f7220 */ /* 0x004fca0000400000 */
[----:B------:R3:W-:Y:S01]  /*1f60*/  STG.E desc[UR4][R2.64+0x5c], R15 ;  /* 0x00005c0f02007986 */ /* 0x0007e2000c101904 */
[-C--:B------:R-:W-:Y:S01]  /*1f70*/  FMUL R13, R13, R16.reuse ;  /* 0x000000100d0d7220 */ /* 0x080fe20000400000 */
[----:B---3--:R-:W-:Y:S01]  /*1f80*/  FMUL R15, R4, R16 ;  /* 0x00000010040f7220 */ /* 0x008fe20000400000 */
[----:B------:R-:W-:-:S04]  /*1f90*/  IADD3 R4, PT, PT, R0, 0x1800000, RZ ;  /* 0x0180000000047810 */ /* 0x000fc80007ffe0ff */
[----:B------:R-:W-:Y:S01]  /*1fa0*/  LOP3.LUT R4, R4, 0x7f800000, RZ, 0xc0, !PT ;  /* 0x7f80000004047812 */ /* 0x000fe200078ec0ff */
[-C--:B----4-:R-:W-:Y:S01]  /*1fb0*/  FMUL R17, R24, R16.reuse ;  /* 0x0000001018117220 */ /* 0x090fe20000400000 */
[-C--:B------:R-:W-:Y:S02]  /*1fc0*/  FMUL R21, R25, R16.reuse ;  /* 0x0000001019157220 */ /* 0x080fe40000400000 */
[----:B------:R-:W-:Y:S01]  /*1fd0*/  ISETP.GT.U32.AND P0, PT, R4, 0x1ffffff, PT ;  /* 0x01ffffff0400780c */ /* 0x000fe20003f04070 */
[----:B------:R0:W-:Y:S01]  /*1fe0*/  STG.E desc[UR14][R2.64+0x54], R13 ;  /* 0x0000540d02007986 */ /* 0x0001e2000c10190e */
[-C--:B------:R-:W-:Y:S01]  /*1ff0*/  FMUL R23, R26, R16.reuse ;  /* 0x000000101a177220 */ /* 0x080fe20000400000 */
[-C--:B------:R-:W-:Y:S01]  /*2000*/  FMUL R27, R27, R16.reuse ;  /* 0x000000101b1b7220 */ /* 0x080fe20000400000 */
[-C--:B------:R-:W-:Y:S01]  /*2010*/  FMUL R25, R12, R16.reuse ;  /* 0x000000100c197220 */ /* 0x080fe20000400000 */
[----:B------:R1:W-:Y:S01]  /*2020*/  STG.E desc[UR4][R2.64+0x40], R17 ;  /* 0x0000401102007986 */ /* 0x0003e2000c101904 */
[-C--:B------:R-:W-:Y:S01]  /*2030*/  FMUL R29, R14, R16.reuse ;  /* 0x000000100e1d7220 */ /* 0x080fe20000400000 */
[-C--:B------:R-:W-:Y:S01]  /*2040*/  FMUL R9, R9, R16.reuse ;  /* 0x0000001009097220 */ /* 0x080fe20000400000 */
[-C--:B------:R-:W-:Y:S01]  /*2050*/  FMUL R11, R11, R16.reuse ;  /* 0x000000100b0b7220 */ /* 0x080fe20000400000 */
[----:B------:R2:W-:Y:S01]  /*2060*/  STG.E desc[UR6][R2.64+0x44], R21 ;  /* 0x0000441502007986 */ /* 0x0005e2000c101906 */
[-C--:B------:R-:W-:Y:S01]  /*2070*/  FMUL R5, R5, R16.reuse ;  /* 0x0000001005057220 */ /* 0x080fe20000400000 */
[-C--:B------:R-:W-:Y:S01]  /*2080*/  FMUL R7, R7, R16.reuse ;  /* 0x0000001007077220 */ /* 0x080fe20000400000 */
[-C--:B0-----:R-:W-:Y:S01]  /*2090*/  FMUL R13, R10, R16.reuse ;  /* 0x000000100a0d7220 */ /* 0x081fe20000400000 */
[-C--:B-1----:R-:W-:Y:S01]  /*20a0*/  FMUL R17, R8, R16.reuse ;  /* 0x0000001008117220 */ /* 0x082fe20000400000 */
[----:B--2---:R-:W-:Y:S01]  /*20b0*/  FMUL R21, R6, R16 ;  /* 0x0000001006157220 */ /* 0x004fe20000400000 */
[----:B------:R0:W-:Y:S04]  /*20c0*/  STG.E desc[UR8][R2.64+0x48], R23 ;  /* 0x0000481702007986 */ /* 0x0001e8000c101908 */
        /* <DEDUP_REMOVED lines=16> */
.L_x_14:
[----:B0-----:R-:W0:Y:S02]  /*21d0*/  MUFU.RCP R5, R0 ;  /* 0x0000000000057308 */ /* 0x001e240000001000 */
[----:B0-----:R-:W-:-:S04]  /*21e0*/  FFMA R4, R0, R5, -1 ;  /* 0xbf80000000047423 */ /* 0x001fc80000000005 */
[----:B------:R-:W-:-:S04]  /*21f0*/  FADD.FTZ R4, -R4, -RZ ;  /* 0x800000ff04047221 */ /* 0x000fc80000010100 */
[----:B------:R-:W-:-:S07]  /*2200*/  FFMA R16, R5, R4, R5 ;  /* 0x0000000405107223 */ /* 0x000fce0000000005 */
.L_x_15:
[----:B------:R-:W-:Y:S05]  /*2210*/  BSYNC.RECONVERGENT B0 ;  /* 0x0000000000007941 */ /* 0x000fea0003800200 */
.L_x_13:
[----:B------:R-:W2:Y:S04]  /*2220*/  LDL.128 R12, [R1+0xd0] ;  /* 0x0000d000010c7983 */ /* 0x000ea80000100c00 */
[----:B------:R-:W3:Y:S04]  /*2230*/  LDL.128 R4, [R1+0xf0] ;  /* 0x0000f00001047983 */ /* 0x000ee80000100c00 */
[----:B------:R-:W4:Y:S04]  /*2240*/  LDL.128 R20, [R1+0xc0] ;  /* 0x0000c00001147983 */ /* 0x000f280000100c00 */
[----:B------:R-:W4:Y:S01]  /*2250*/  LDL.128 R8, [R1+0xe0] ;  /* 0x0000e00001087983 */ /* 0x000f220000100c00 */
[----:B------:R-:W-:-:S02]  /*2260*/  R2UR UR4, R36 ;  /* 0x00000000240472ca */ /* 0x000fc400000e0000 */
[----:B------:R-:W-:Y:S01]  /*2270*/  R2UR UR5, R37 ;  /* 0x00000000250572ca */ /* 0x000fe200000e0000 */
        /* <DEDUP_REMOVED lines=20> */
[----:B------:R-:W-:-:S05]  /*23c0*/  VIADD R4, R0, 0x1800000 ;  /* 0x0180000000047836 */ /* 0x000fca0000000000 */
        /* <DEDUP_REMOVED lines=33> */
[----:B------:R-:W-:Y:S01]  /*25e0*/  MOV R20, R4 ;  /* 0x0000000400147202 */ /* 0x000fe20000000f00 */
[----:B------:R-:W-:Y:S06]  /*25f0*/  BRA `(.L_x_18) ;  /* 0x0000000000107947 */ /* 0x000fec0003800000 */
.L_x_17:
[----:B0-----:R-:W0:Y:S02]  /*2600*/  MUFU.RCP R5, R0 ;  /* 0x0000000000057308 */ /* 0x001e240000001000 */
[----:B0-----:R-:W-:-:S04]  /*2610*/  FFMA R4, R0, R5, -1 ;  /* 0xbf80000000047423 */ /* 0x001fc80000000005 */
[----:B------:R-:W-:-:S04]  /*2620*/  FADD.FTZ R4, -R4, -RZ ;  /* 0x800000ff04047221 */ /* 0x000fc80000010100 */
[----:B------:R-:W-:-:S07]  /*2630*/  FFMA R20, R5, R4, R5 ;  /* 0x0000000405147223 */ /* 0x000fce0000000005 */
.L_x_18:
[----:B------:R-:W-:Y:S05]  /*2640*/  BSYNC.RECONVERGENT B0 ;  /* 0x0000000000007941 */ /* 0x000fea0003800200 */
.L_x_16:
[----:B------:R-:W2:Y:S04]  /*2650*/  LDL.128 R4, [R1+0x30] ;  /* 0x0000300001047983 */ /* 0x000ea80000100c00 */
[----:B------:R-:W3:Y:S04]  /*2660*/  LDL.128 R24, [R1+0x100] ;  /* 0x0001000001187983 */ /* 0x000ee80000100c00 */
[----:B------:R-:W4:Y:S04]  /*2670*/  LDL.128 R16, [R1+0x110] ;  /* 0x0001100001107983 */ /* 0x000f280000100c00 */
[----:B------:R-:W4:Y:S04]  /*2680*/  LDL.128 R12, [R1+0x120] ;  /* 0x00012000010c7983 */ /* 0x000f280000100c00 */
[----:B------:R-:W4:Y:S01]  /*2690*/  LDL.128 R8, [R1+0x130] ;  /* 0x0001300001087983 */ /* 0x000f220000100c00 */
        /* <DEDUP_REMOVED lines=17> */
[----:B--2---:R-:W-:-:S04]  /*27b0*/  FADD R0, R4, 9.9999999747524270788e-07 ;  /* 0x358637bd04007421 */ /* 0x004fc80000000000 */
[----:B------:R-:W-:-:S05]  /*27c0*/  VIADD R4, R0, 0x1800000 ;  /* 0x0180000000047836 */ /* 0x000fca0000000000 */
[----:B------:R-:W-:Y:S01]  /*27d0*/  LOP3.LUT R4, R4, 0x7f800000, RZ, 0xc0, !PT ;  /* 0x7f80000004047812 */ /* 0x000fe200078ec0ff */
[-C--:B---3--:R-:W-:Y:S01]  /*27e0*/  FMUL R21, R24, R20.reuse ;  /* 0x0000001418157220 */ /* 0x088fe20000400000 */
[-C--:B------:R-:W-:Y:S01]  /*27f0*/  FMUL R23, R25, R20.reuse ;  /* 0x0000001419177220 */ /* 0x080fe20000400000 */
[-C--:B----4-:R-:W-:Y:S01]  /*2800*/  FMUL R17, R17, R20.reuse ;  /* 0x0000001411117220 */ /* 0x090fe20000400000 */
[----:B------:R-:W-:Y:S01]  /*2810*/  ISETP.GT.U32.AND P0, PT, R4, 0x1ffffff, PT ;  /* 0x01ffffff0400780c */ /* 0x000fe20003f04070 */
        /* <DEDUP_REMOVED lines=11> */
[----:B------:R-:W-:-:S02]  /*28d0*/  FMUL R11, R11, R20 ;  /* 0x000000140b0b7220 */ /* 0x000fc40000400000 */
[----:B------:R3:W-:Y:S01]  /*28e0*/  STG.E desc[UR4][R2.64+0xdc], R19 ;  /* 0x0000dc1302007986 */ /* 0x0007e2000c101904 */
[-C--:B0-----:R-:W-:Y:S01]  /*28f0*/  FMUL R21, R12, R20.reuse ;  /* 0x000000140c157220 */ /* 0x081fe20000400000 */
[-C--:B-1----:R-:W-:Y:S01]  /*2900*/  FMUL R23, R10, R20.reuse ;  /* 0x000000140a177220 */ /* 0x082fe20000400000 */
[-C--:B--2---:R-:W-:Y:S01]  /*2910*/  FMUL R17, R14, R20.reuse ;  /* 0x000000140e117220 */ /* 0x084fe20000400000 */
[----:B---3--:R-:W-:Y:S01]  /*2920*/  FMUL R19, R8, R20 ;  /* 0x0000001408137220 */ /* 0x008fe20000400000 */
        /* <DEDUP_REMOVED lines=15> */
[----:B------:R-:W-:Y:S05]  /*2a20*/  BRA `(.L_x_21) ;  /* 0x0000000000107947 */ /* 0x000fea0003800000 */
.L_x_20:
[----:B0-----:R-:W0:Y:S02]  /*2a30*/  MUFU.RCP R9, R0 ;  /* 0x0000000000097308 */ /* 0x001e240000001000 */
[----:B0-----:R-:W-:-:S04]  /*2a40*/  FFMA R4, R0, R9, -1 ;  /* 0xbf80000000047423 */ /* 0x001fc80000000009 */
[----:B------:R-:W-:-:S04]  /*2a50*/  FADD.FTZ R4, -R4, -RZ ;  /* 0x800000ff04047221 */ /* 0x000fc80000010100 */
[----:B------:R-:W-:-:S07]  /*2a60*/  FFMA R4, R9, R4, R9 ;  /* 0x0000000409047223 */ /* 0x000fce0000000009 */
.L_x_21:
[----:B------:R-:W-:Y:S05]  /*2a70*/  BSYNC.RECONVERGENT B0 ;  /* 0x0000000000007941 */ /* 0x000fea0003800200 */
.L_x_19:
[----:B------:R-:W2:Y:S04]  /*2a80*/  LDL.128 R24, [R1+0x140] ;  /* 0x0001400001187983 */ /* 0x000ea80000100c00 */
[----:B------:R-:W3:Y:S04]  /*2a90*/  LDL.128 R16, [R1+0x150] ;  /* 0x0001500001107983 */ /* 0x000ee80000100c00 */
[----:B------:R-:W4:Y:S04]  /*2aa0*/  LDL.128 R12, [R1+0x160] ;  /* 0x00016000010c7983 */ /* 0x000f280000100c00 */
[----:B------:R-:W4:Y:S01]  /*2ab0*/  LDL.128 R8, [R1+0x170] ;  /* 0x0001700001087983 */ /* 0x000f220000100c00 */
[C---:B------:R-:W-:Y:S01]  /*2ac0*/  R2UR UR4, R36.reuse ;  /* 0x00000000240472ca */ /* 0x040fe200000e0000 */
[----:B------:R-:W-:Y:S01]  /*2ad0*/  FADD R0, R5, 9.9999999747524270788e-07 ;  /* 0x358637bd05007421 */ /* 0x000fe20000000000 */
[----:B------:R-:W-:Y:S01]  /*2ae0*/  R2UR UR5, R37 ;  /* 0x00000000250572ca */ /* 0x000fe200000e0000 */
[----:B------:R-:W-:Y:S01]  /*2af0*/  BSSY.RECONVERGENT B0, `(.L_x_22) ;  /* 0x000003a000007945 */ /* 0x000fe20003800200 */
        /* <DEDUP_REMOVED lines=53> */
.L_x_23:
[----:B------:R-:W1:Y:S02]  /*2e50*/  MUFU.RCP R5, R0 ;  /* 0x0000000000057308 */ /* 0x000e640000001000 */
[----:B-1----:R-:W-:-:S04]  /*2e60*/  FFMA R4, R0, R5, -1 ;  /* 0xbf80000000047423 */ /* 0x002fc80000000005 */
[----:B------:R-:W-:-:S04]  /*2e70*/  FADD.FTZ R4, -R4, -RZ ;  /* 0x800000ff04047221 */ /* 0x000fc80000010100 */
[----:B------:R-:W-:-:S07]  /*2e80*/  FFMA R4, R5, R4, R5 ;  /* 0x0000000405047223 */ /* 0x000fce0000000005 */
.L_x_24:
[----:B------:R-:W-:Y:S05]  /*2e90*/  BSYNC.RECONVERGENT B0 ;  /* 0x0000000000007941 */ /* 0x000fea0003800200 */
.L_x_22:
[----:B0-----:R-:W2:Y:S04]  /*2ea0*/  LDL.128 R24, [R1+0x180] ;  /* 0x0001800001187983 */ /* 0x001ea80000100c00 */
[----:B------:R-:W3:Y:S04]  /*2eb0*/  LDL.128 R16, [R1+0x190] ;  /* 0x0001900001107983 */ /* 0x000ee80000100c00 */
[----:B------:R-:W4:Y:S04]  /*2ec0*/  LDL.128 R12, [R1+0x1a0] ;  /* 0x0001a000010c7983 */ /* 0x000f280000100c00 */
[----:B------:R-:W4:Y:S01]  /*2ed0*/  LDL.128 R8, [R1+0x1b0] ;  /* 0x0001b00001087983 */ /* 0x000f220000100c00 */
[----:B------:R-:W-:Y:S01]  /*2ee0*/  R2UR UR4, R36 ;  /* 0x00000000240472ca */ /* 0x000fe200000e0000 */
        /* <DEDUP_REMOVED lines=39> */
[----:B------:R-:W-:Y:S02]  /*3160*/  IADD3 R4, PT, PT, R0, 0x1800000, RZ ;  /* 0x0180000000047810 */ /* 0x000fe40007ffe0ff */
[----:B------:R0:W-:Y:S02]  /*3170*/  STG.E desc[UR12][R2.64+0x150], R25 ;  /* 0x0001501902007986 */ /* 0x0001e4000c10190c */
[----:B------:R-:W-:Y:S02]  /*3180*/  LOP3.LUT R4, R4, 0x7f800000, RZ, 0xc0, !PT ;  /* 0x7f80000004047812 */ /* 0x000fe400078ec0ff */
[----:B------:R0:W-:Y:S02]  /*3190*/  STG.E desc[UR16][R2.64+0x158], R29 ;  /* 0x0001581d02007986 */ /* 0x0001e4000c101910 */
[----:B------:R-:W-:-:S02]  /*31a0*/  ISETP.GT.U32.AND P0, PT, R4, 0x1ffffff, PT ;  /* 0x01ffffff0400780c */ /* 0x000fc40003f04070 */
        /* <DEDUP_REMOVED lines=12> */
.L_x_26:
[----:B0-----:R-:W0:Y:S02]  /*3270*/  MUFU.RCP R5, R0 ;  /* 0x0000000000057308 */ /* 0x001e240000001000 */
[----:B0-----:R-:W-:-:S04]  /*3280*/  FFMA R4, R0, R5, -1 ;  /* 0xbf80000000047423 */ /* 0x001fc80000000005 */
[----:B------:R-:W-:-:S04]  /*3290*/  FADD.FTZ R4, -R4, -RZ ;  /* 0x800000ff04047221 */ /* 0x000fc80000010100 */
[----:B------:R-:W-:-:S07]  /*32a0*/  FFMA R4, R5, R4, R5 ;  /* 0x0000000405047223 */ /* 0x000fce0000000005 */
.L_x_27:
[----:B------:R-:W-:Y:S05]  /*32b0*/  BSYNC.RECONVERGENT B0 ;  /* 0x0000000000007941 */ /* 0x000fea0003800200 */
.L_x_25:
        /* <DEDUP_REMOVED lines=62> */
.L_x_29:
[----:B0-----:R-:W0:Y:S02]  /*36a0*/  MUFU.RCP R5, R0 ;  /* 0x0000000000057308 */ /* 0x001e240000001000 */
[----:B0-----:R-:W-:-:S04]  /*36b0*/  FFMA R4, R0, R5, -1 ;  /* 0xbf80000000047423 */ /* 0x001fc80000000005 */
[----:B------:R-:W-:-:S04]  /*36c0*/  FADD.FTZ R4, -R4, -RZ ;  /* 0x800000ff04047221 */ /* 0x000fc80000010100 */
[----:B------:R-:W-:-:S07]  /*36d0*/  FFMA R16, R5, R4, R5 ;  /* 0x0000000405107223 */ /* 0x000fce0000000005 */
.L_x_30:
[----:B------:R-:W-:Y:S05]  /*36e0*/  BSYNC.RECONVERGENT B0 ;  /* 0x0000000000007941 */ /* 0x000fea0003800200 */
.L_x_28:
[----:B------:R-:W2:Y:S04]  /*36f0*/  LDL.128 R20, [R1+0x200] ;  /* 0x0002000001147983 */ /* 0x000ea80000100c00 */
[----:B------:R-:W3:Y:S04]  /*3700*/  LDL.128 R12, [R1+0x210] ;  /* 0x00021000010c7983 */ /* 0x000ee80000100c00 */
        /* <DEDUP_REMOVED lines=39> */
[----:B------:R0:W-:Y:S01]  /*3980*/  STG.E desc[UR4][R2.64+0x1c0], R17 ;  /* 0x0001c01102007986 */ /* 0x0001e2000c101904 */
[-C--:B------:R-:W-:Y:S01]  /*3990*/  FMUL R25, R12, R16.reuse ;  /* 0x000000100c197220 */ /* 0x080fe20000400000 */
[-C--:B------:R-:W-:Y:S01]  /*39a0*/  FMUL R27, R14, R16.reuse ;  /* 0x000000100e1b7220 */ /* 0x080fe20000400000 */
[-C--:B------:R-:W-:Y:S01]  /*39b0*/  FMUL R15, R15, R16.reuse ;  /* 0x000000100f0f7220 */ /* 0x080fe20000400000 */
[----:B------:R1:W-:Y:S01]  /*39c0*/  STG.E desc[UR6][R2.64+0x1c4], R21 ;  /* 0x0001c41502007986 */ /* 0x0003e2000c101906 */
[-C--:B----4-:R-:W-:Y:S01]  /*39d0*/  FMUL R9, R9, R16.reuse ;  /* 0x0000001009097220 */ /* 0x090fe20000400000 */
[-C--:B------:R-:W-:Y:S01]  /*39e0*/  FMUL R11, R11, R16.reuse ;  /* 0x000000100b0b7220 */ /* 0x080fe20000400000 */
[-C--:B------:R-:W-:Y:S01]  /*39f0*/  FMUL R5, R5, R16.reuse ;  /* 0x0000001005057220 */ /* 0x080fe20000400000 */
[----:B------:R2:W-:Y:S01]  /*3a00*/  STG.E desc[UR8][R2.64+0x1c8], R19 ;  /* 0x0001c81302007986 */ /* 0x0005e2000c101908 */
[----:B------:R-:W-:-:S03]  /*3a10*/  FMUL R7, R7, R16 ;  /* 0x0000001007077220 */ /* 0x000fc60000400000 */
[----:B------:R3:W-:Y:S01]  /*3a20*/  STG.E desc[UR14][R2.64+0x1d4], R13 ;  /* 0x0001d40d02007986 */ /* 0x0007e2000c10190e */
[-C--:B0-----:R-:W-:Y:S01]  /*3a30*/  FMUL R17, R8, R16.reuse ;  /* 0x0000001008117220 */ /* 0x081fe20000400000 */
[-C--:B-1----:R-:W-:Y:S02]  /*3a40*/  FMUL R21, R4, R16.reuse ;  /* 0x0000001004157220 */ /* 0x082fe40000400000 */
[----:B------:R-:W-:Y:S01]  /*3a50*/  STG.E desc[UR10][R2.64+0x1cc], R23 ;  /* 0x0001cc1702007986 */ /* 0x000fe2000c10190a */
[----:B--2---:R-:W-:-:S03]  /*3a60*/  FMUL R19, R10, R16 ;  /* 0x000000100a137220 */ /* 0x004fc60000400000 */
[----:B------:R-:W-:Y:S01]  /*3a70*/  STG.E desc[UR12][R2.64+0x1d0], R25 ;  /* 0x0001d01902007986 */ /* 0x000fe2000c10190c */
[----:B---3--:R-:W-:-:S03]  /*3a80*/  FMUL R13, R6, R16 ;  /* 0x00000010060d7220 */ /* 0x008fc60000400000 */
[----:B------:R-:W-:Y:S04]  /*3a90*/  STG.E desc[UR16][R2.64+0x1d8], R27 ;  /* 0x0001d81b02007986 */ /* 0x000fe8000c101910 */
        /* <DEDUP_REMOVED lines=8> */
[----:B------:R-:W-:Y:S01]  /*3b20*/  STG.E desc[UR34][R2.64+0x1fc], R7 ;  /* 0x0001fc0702007986 */ /* 0x000fe2000c101922 */
[----:B------:R-:W-:Y:S05]  /*3b30*/  EXIT ;  /* 0x000000000000794d */ /* 0x000fea0003800000 */
        .weak           $__internal_0_$__cuda_sm20_rcp_rn_f32_slowpath
        .type           $__internal_0_$__cuda_sm20_rcp_rn_f32_slowpath,@function
        .size           $__internal_0_$__cuda_sm20_rcp_rn_f32_slowpath,(.L_x_36 - $__internal_0_$__cuda_sm20_rcp_rn_f32_slowpath)
$__internal_0_$__cuda_sm20_rcp_rn_f32_slowpath:
[----:B------:R-:W-:Y:S01]  /*3b40*/  SHF.L.U32 R4, R0, 0x1, RZ ;  /* 0x0000000100047819 */ /* 0x000fe200000006ff */
[----:B------:R-:W-:Y:S03]  /*3b50*/  BSSY.RECONVERGENT B1, `(.L_x_31) ;  /* 0x0000030000017945 */ /* 0x000fe60003800200 */
[----:B------:R-:W-:-:S04]  /*3b60*/  SHF.R.U32.HI R13, RZ, 0x18, R4 ;  /* 0x00000018ff0d7819 */ /* 0x000fc80000011604 */
[----:B------:R-:W-:-:S13]  /*3b70*/  ISETP.NE.U32.AND P0, PT, R13, RZ, PT ;  /* 0x000000ff0d00720c */ /* 0x000fda0003f05070 */
[----:B------:R-:W-:Y:S05]  /*3b80*/  @P0 BRA `(.L_x_32) ;  /* 0x0000000000280947 */ /* 0x000fea0003800000 */
[----:B------:R-:W-:-:S05]  /*3b90*/  IMAD.SHL.U32 R4, R0, 0x2, RZ ;  /* 0x0000000200047824 */ /* 0x000fca00078e00ff */
[----:B------:R-:W-:-:S13]  /*3ba0*/  ISETP.NE.AND P0, PT, R4, RZ, PT ;  /* 0x000000ff0400720c */ /* 0x000fda0003f05270 */
[----:B------:R-:W-:Y:S01]  /*3bb0*/  @P0 FFMA R8, R0, 1.84467440737095516160e+19, RZ ;  /* 0x5f80000000080823 */ /* 0x000fe200000000ff */
[----:B------:R-:W-:Y:S08]  /*3bc0*/  @!P0 MUFU.RCP R4, R0 ;  /* 0x0000000000048308 */ /* 0x000ff00000001000 */
[----:B------:R-:W0:Y:S02]  /*3bd0*/  @P0 MUFU.RCP R9, R8 ;  /* 0x0000000800090308 */ /* 0x000e240000001000 */
[----:B0-----:R-:W-:-:S04]  /*3be0*/  @P0 FFMA R10, R8, R9, -1 ;  /* 0xbf800000080a0423 */ /* 0x001fc80000000009 */
[----:B------:R-:W-:-:S04]  /*3bf0*/  @P0 FADD.FTZ R10, -R10, -RZ ;  /* 0x800000ff0a0a0221 */ /* 0x000fc80000010100 */
[----:B------:R-:W-:-:S04]  /*3c00*/  @P0 FFMA R0, R9, R10, R9 ;  /* 0x0000000a09000223 */ /* 0x000fc80000000009 */
[----:B------:R-:W-:Y:S01]  /*3c10*/  @P0 FFMA R4, R0, 1.84467440737095516160e+19, RZ ;  /* 0x5f80000000040823 */ /* 0x000fe200000000ff */
[----:B------:R-:W-:Y:S06]  /*3c20*/  BRA `(.L_x_33) ;  /* 0x0000000000887947 */ /* 0x000fec0003800000 */
.L_x_32:
[----:B------:R-:W-:-:S05]  /*3c30*/  VIADD R14, R13, 0xffffff03 ;  /* 0xffffff030d0e7836 */ /* 0x000fca0000000000 */
[----:B------:R-:W-:-:S13]  /*3c40*/  ISETP.GT.U32.AND P0, PT, R14, 0x1, PT ;  /* 0x000000010e00780c */ /* 0x000fda0003f04070 */
[----:B------:R-:W-:Y:S05]  /*3c50*/  @P0 BRA `(.L_x_34) ;  /* 0x0000000000780947 */ /* 0x000fea0003800000 */
[----:B------:R-:W-:Y:S02]  /*3c60*/  LOP3.LUT R4, R0, 0x7fffff, RZ, 0xc0, !PT ;  /* 0x007fffff00047812 */ /* 0x000fe400078ec0ff */
[----:B------:R-:W-:Y:S02]  /*3c70*/  MOV R11, 0x3 ;  /* 0x00000003000b7802 */ /* 0x000fe40000000f00 */
[----:B------:R-:W-:Y:S02]  /*3c80*/  LOP3.LUT R4, R4, 0x3f800000, RZ, 0xfc, !PT ;  /* 0x3f80000004047812 */ /* 0x000fe400078efcff */
[----:B------:R-:W-:Y:S02]  /*3c90*/  SHF.L.U32 R11, R11, R14, RZ ;  /* 0x0000000e0b0b7219 */ /* 0x000fe400000006ff */
[----:B------:R-:W0:Y:S02]  /*3ca0*/  MUFU.RCP R9, R4 ;  /* 0x0000000400097308 */ /* 0x000e240000001000 */
[----:B0-----:R-:W-:-:S04]  /*3cb0*/  FFMA R8, R4, R9, -1 ;  /* 0xbf80000004087423 */ /* 0x001fc80000000009 */
[----:B------:R-:W-:-:S04]  /*3cc0*/  FADD.FTZ R8, -R8, -RZ ;  /* 0x800000ff08087221 */ /* 0x000fc80000010100 */
[CCC-:B------:R-:W-:Y:S01]  /*3cd0*/  FFMA.RM R10, R9.reuse, R8.reuse, R9.reuse ;  /* 0x00000008090a7223 */ /* 0x1c0fe20000004009 */
[----:B------:R-:W-:-:S04]  /*3ce0*/  FFMA.RP R9, R9, R8, R9 ;  /* 0x0000000809097223 */ /* 0x000fc80000008009 */
[C---:B------:R-:W-:Y:S02]  /*3cf0*/  LOP3.LUT R8, R10.reuse, 0x7fffff, RZ, 0xc0, !PT ;  /* 0x007fffff0a087812 */ /* 0x040fe400078ec0ff */
[----:B------:R-:W-:Y:S02]  /*3d00*/  FSETP.NEU.FTZ.AND P0, PT, R10, R9, PT ;  /* 0x000000090a00720b */ /* 0x000fe40003f1d000 */
[----:B------:R-:W-:Y:S02]  /*3d10*/  LOP3.LUT R8, R8, 0x800000, RZ, 0xfc, !PT ;  /* 0x0080000008087812 */ /* 0x000fe400078efcff */
[----:B------:R-:W-:Y:S02]  /*3d20*/  SEL R9, RZ, 0xffffffff, !P0 ;  /* 0xffffffffff097807 */ /* 0x000fe40004000000 */
[----:B------:R-:W-:-:S03]  /*3d30*/  LOP3.LUT R11, R11, R8, RZ, 0xc0, !PT ;  /* 0x000000080b0b7212 */ /* 0x000fc600078ec0ff */
[----:B------:R-:W-:Y:S01]  /*3d40*/  IMAD.MOV R9, RZ, RZ, -R9 ;  /* 0x000000ffff097224 */ /* 0x000fe200078e0a09 */
[----:B------:R-:W-:-:S04]  /*3d50*/  SHF.R.U32.HI R11, RZ, R14, R11 ;  /* 0x0000000eff0b7219 */ /* 0x000fc8000001160b */
[----:B------:R-:W-:Y:S02]  /*3d60*/  LOP3.LUT P1, RZ, R9, R14, R8, 0xf8, !PT ;  /* 0x0000000e09ff7212 */ /* 0x000fe4000782f808 */
[C---:B------:R-:W-:Y:S02]  /*3d70*/  LOP3.LUT P0, RZ, R11.reuse, 0x1, RZ, 0xc0, !PT ;  /* 0x000000010bff7812 */ /* 0x040fe4000780c0ff */
[----:B------:R-:W-:Y:S02]  /*3d80*/  LOP3.LUT P2, RZ, R11, 0x2, RZ, 0xc0, !PT ;  /* 0x000000020bff7812 */ /* 0x000fe4000784c0ff */
[----:B------:R-:W-:Y:S02]  /*3d90*/  IADD3 R9, PT, PT, R13, -0xfc, RZ ;  /* 0xffffff040d097810 */ /* 0x000fe40007ffe0ff */
[----:B------:R-:W-:Y:S02]  /*3da0*/  PLOP3.LUT P0, PT, P0, P1, P2, 0xe0, 0x0 ;  /* 0x000000000000781c */ /* 0x000fe40000703c20 */
[----:B------:R-:W-:-:S02]  /*3db0*/  LOP3.LUT P1, RZ, R0, 0x7fffff, RZ, 0xc0, !PT ;  /* 0x007fffff00ff7812 */ /* 0x000fc4000782c0ff */
[----:B------:R-:W-:Y:S02]  /*3dc0*/  SEL R4, RZ, 0x1, !P0 ;  /* 0x00000001ff047807 */ /* 0x000fe40004000000 */
[----:B------:R-:W-:-:S03]  /*3dd0*/  SHF.R.U32.HI R9, RZ, R9, R8 ;  /* 0x00000009ff097219 */ /* 0x000fc60000011608 */
[----:B------:R-:W-:-:S05]  /*3de0*/  IMAD.MOV R4, RZ, RZ, -R4 ;  /* 0x000000ffff047224 */ /* 0x000fca00078e0a04 */
[----:B------:R-:W-:-:S13]  /*3df0*/  ISETP.GE.AND P0, PT, R4, RZ, PT ;  /* 0x000000ff0400720c */ /* 0x000fda0003f06270 */
[----:B------:R-:W-:-:S05]  /*3e00*/  @!P0 VIADD R9, R9, 0x1 ;  /* 0x0000000109098836 */ /* 0x000fca0000000000 */
[----:B------:R-:W-:-:S04]  /*3e10*/  @!P1 SHF.L.U32 R9, R9, 0x1, RZ ;  /* 0x0000000109099819 */ /* 0x000fc800000006ff */
[----:B------:R-:W-:Y:S01]  /*3e20*/  LOP3.LUT R4, R9, 0x80000000, R0, 0xf8, !PT ;  /* 0x8000000009047812 */ /* 0x000fe200078ef800 */
[----:B------:R-:W-:Y:S06]  /*3e30*/  BRA `(.L_x_33) ;  /* 0x0000000000047947 */ /* 0x000fec0003800000 */
.L_x_34:
[----:B------:R0:W1:Y:S02]  /*3e40*/  MUFU.RCP R4, R0 ;  /* 0x0000000000047308 */ /* 0x0000640000001000 */
.L_x_33:
[----:B------:R-:W-:Y:S05]  /*3e50*/  BSYNC.RECONVERGENT B1 ;  /* 0x0000000000017941 */ /* 0x000fea0003800200 */
.L_x_31:
[----:B------:R-:W-:Y:S01]  /*3e60*/  IMAD.MOV.U32 R8, RZ, RZ, R12 ;  /* 0x000000ffff087224 */ /* 0x000fe200078e000c */
[----:B------:R-:W-:-:S04]  /*3e70*/  MOV R9, 0x0 ;  /* 0x0000000000097802 */ /* 0x000fc80000000f00 */
[----:B01----:R-:W-:Y:S05]  /*3e80*/  RET.REL.NODEC R8 `(_Z41flashattn_streaming_16x16_kernel_mw_fixedPK6__halfS1_S1_Pfiif) ;  /* 0xffffffc0085c7950 */ /* 0x003fea0003c3ffff */
.L_x_35:
[----:B------:R-:W-:-:S00]  /*3e90*/  BRA `(.L_x_35) ;  /* 0xfffffffc00fc7947 */ /* 0x000fc0000383ffff */
[----:B------:R-:W-:-:S00]  /*3ea0*/  NOP ;  /* 0x0000000000007918 */ /* 0x000fc00000000000 */
        /* <DEDUP_REMOVED lines=13> */
.L_x_36:


//--------------------- .nv.shared._Z41flashattn_streaming_16x16_kernel_mw_fixedPK6__halfS1_S1_Pfiif --------------------------
	.section	.nv.shared._Z41flashattn_streaming_16x16_kernel_mw_fixedPK6__halfS1_S1_Pfiif,"aw",@nobits
	.sectionflags	@""
	.align	4
.nv.shared._Z41flashattn_streaming_16x16_kernel_mw_fixedPK6__halfS1_S1_Pfiif:
	.zero		2048


//--------------------- .nv.shared.reserved.0     --------------------------
	.section	.nv.shared.reserved.0,"aw",@nobits
	.weak		__nv_reservedSMEM_offset_0_alias
	.size		__nv_reservedSMEM_offset_0_alias, 0, 64
	.other		__nv_reservedSMEM_offset_0_alias,@"STO_CUDA_RESERVED_SHARED STV_DEFAULT"
__nv_reservedSMEM_offset_0_alias:
	.zero		0
	.zero		64


//--------------------- .nv.constant0._Z41flashattn_streaming_16x16_kernel_mw_fixedPK6__halfS1_S1_Pfiif --------------------------
	.section	.nv.constant0._Z41flashattn_streaming_16x16_kernel_mw_fixedPK6__halfS1_S1_Pfiif,"a",@progbits
	.sectionflags	@""
	.align	4
.nv.constant0._Z41flashattn_streaming_16x16_kernel_mw_fixedPK6__halfS1_S1_Pfiif:
	.zero		940


//--------------------- SYMBOLS --------------------------

	.type		.nv.reservedSmem.offset0,@object
	.size		.nv.reservedSmem.offset0,0x4
	.type		.nv.reservedSmem.cap,@object
	.size		.nv.reservedSmem.cap,0x4
